//
// Generated by NVIDIA NVVM Compiler
//
// Compiler Build ID: CL-36424714
// Cuda compilation tools, release 13.0, V13.0.88
// Based on NVVM 20.0.0
//

.version 9.0
.target sm_100
.address_size 64

	// .globl	suggest_corrections_kernel
.global .align 8 .b8 dictionary[80000];
.global .align 4 .u32 dictionary_size = 10000;

.visible .entry suggest_corrections_kernel(
	.param .u64 .ptr .align 1 suggest_corrections_kernel_param_0,
	.param .u64 .ptr .align 1 suggest_corrections_kernel_param_1,
	.param .u32 suggest_corrections_kernel_param_2
)
{
	.local .align 4 .b8 	__local_depot0[80008];
	.reg .b64 	%SP;
	.reg .b64 	%SPL;
	.reg .pred 	%p<66>;
	.reg .b16 	%rs<37>;
	.reg .b32 	%r<311>;
	.reg .b64 	%rd<97>;

	mov.u64 	%SPL, __local_depot0;
	ld.param.u64 	%rd18, [suggest_corrections_kernel_param_0];
	ld.param.u32 	%r66, [suggest_corrections_kernel_param_2];
	add.u64 	%rd1, %SPL, 0;
	add.u64 	%rd2, %SPL, 40004;
	mov.u32 	%r67, %tid.x;
	mov.u32 	%r68, %ctaid.x;
	mov.u32 	%r69, %ntid.x;
	mad.lo.s32 	%r1, %r68, %r69, %r67;
	setp.ge.s32 	%p1, %r1, %r66;
	@%p1 bra 	$L__BB0_71;
	cvta.to.global.u64 	%rd22, %rd18;
	mul.wide.s32 	%rd23, %r1, 8;
	add.s64 	%rd24, %rd22, %rd23;
	ld.global.u64 	%rd3, [%rd24];
	ld.global.u32 	%r2, [dictionary_size];
	setp.lt.s32 	%p2, %r2, 1;
	@%p2 bra 	$L__BB0_71;
	mov.b32 	%r288, 2147483647;
	mov.b32 	%r287, 0;
	mov.u64 	%rd26, dictionary;
$L__BB0_3:
	mul.wide.u32 	%rd25, %r287, 8;
	add.s64 	%rd27, %rd26, %rd25;
	ld.global.u64 	%rd4, [%rd27];
	mov.b32 	%r289, 1;
	mov.b32 	%r290, 0;
	mov.u64 	%rd94, %rd3;
$L__BB0_4:
	mov.u32 	%r5, %r290;
	mov.u64 	%rd5, %rd94;
	mov.u32 	%r290, %r289;
	ld.u8 	%rs8, [%rd5];
	setp.ne.s16 	%p3, %rs8, 0;
	add.s64 	%rd94, %rd5, 1;
	add.s32 	%r289, %r290, 1;
	@%p3 bra 	$L__BB0_4;
	cvt.u32.u64 	%r75, %rd3;
	cvt.u32.u64 	%r76, %rd5;
	sub.s32 	%r8, %r76, %r75;
	mov.b32 	%r291, 1;
	mov.b16 	%rs6, 0;
	mov.u16 	%rs35, %rs6;
	mov.u16 	%rs4, %rs6;
	mov.u64 	%rd95, %rd4;
$L__BB0_6:
	mov.u64 	%rd7, %rd95;
	mov.u32 	%r9, %r291;
	mov.u16 	%rs3, %rs4;
	mov.u16 	%rs2, %rs35;
	ld.u8 	%rs12, [%rd7];
	setp.ne.s16 	%p4, %rs12, 0;
	add.s64 	%rd95, %rd7, 1;
	add.s32 	%r291, %r9, 1;
	add.s16 	%rs4, %rs3, 1;
	add.s16 	%rs35, %rs2, 1;
	add.s16 	%rs6, %rs6, 1;
	@%p4 bra 	$L__BB0_6;
	sub.s64 	%rd9, %rd7, %rd4;
	cvt.u32.u64 	%r11, %rd9;
	setp.lt.s32 	%p5, %r11, 0;
	@%p5 bra 	$L__BB0_21;
	and.b32  	%r12, %r9, 15;
	setp.lt.u32 	%p6, %r11, 15;
	mov.b32 	%r292, 0;
	@%p6 bra 	$L__BB0_11;
	add.s64 	%rd96, %rd1, 32;
	and.b32  	%r292, %r9, -16;
	mov.b32 	%r300, 0;
$L__BB0_10:
	.pragma "nounroll";
	st.local.u32 	[%rd96+-32], %r300;
	add.s32 	%r79, %r300, 1;
	st.local.u32 	[%rd96+-28], %r79;
	add.s32 	%r80, %r300, 2;
	st.local.u32 	[%rd96+-24], %r80;
	add.s32 	%r81, %r300, 3;
	st.local.u32 	[%rd96+-20], %r81;
	add.s32 	%r82, %r300, 4;
	st.local.u32 	[%rd96+-16], %r82;
	add.s32 	%r83, %r300, 5;
	st.local.u32 	[%rd96+-12], %r83;
	add.s32 	%r84, %r300, 6;
	st.local.u32 	[%rd96+-8], %r84;
	add.s32 	%r85, %r300, 7;
	st.local.u32 	[%rd96+-4], %r85;
	add.s32 	%r86, %r300, 8;
	st.local.u32 	[%rd96], %r86;
	add.s32 	%r87, %r300, 9;
	st.local.u32 	[%rd96+4], %r87;
	add.s32 	%r88, %r300, 10;
	st.local.u32 	[%rd96+8], %r88;
	add.s32 	%r89, %r300, 11;
	st.local.u32 	[%rd96+12], %r89;
	add.s32 	%r90, %r300, 12;
	st.local.u32 	[%rd96+16], %r90;
	add.s32 	%r91, %r300, 13;
	st.local.u32 	[%rd96+20], %r91;
	add.s32 	%r92, %r300, 14;
	st.local.u32 	[%rd96+24], %r92;
	add.s32 	%r93, %r300, 15;
	st.local.u32 	[%rd96+28], %r93;
	add.s64 	%rd96, %rd96, 64;
	add.s32 	%r300, %r300, 16;
	setp.eq.s32 	%p7, %r300, %r292;
	@%p7 bra 	$L__BB0_11;
	bra.uni 	$L__BB0_10;
$L__BB0_11:
	setp.eq.s32 	%p8, %r12, 0;
	@%p8 bra 	$L__BB0_21;
	and.b32  	%r15, %r9, 7;
	setp.lt.u32 	%p9, %r12, 8;
	@%p9 bra 	$L__BB0_14;
	mul.wide.u32 	%rd28, %r292, 4;
	add.s64 	%rd29, %rd1, %rd28;
	st.local.u32 	[%rd29], %r292;
	add.s32 	%r94, %r292, 1;
	st.local.u32 	[%rd29+4], %r94;
	add.s32 	%r95, %r292, 2;
	st.local.u32 	[%rd29+8], %r95;
	add.s32 	%r96, %r292, 3;
	st.local.u32 	[%rd29+12], %r96;
	add.s32 	%r97, %r292, 4;
	st.local.u32 	[%rd29+16], %r97;
	add.s32 	%r98, %r292, 5;
	st.local.u32 	[%rd29+20], %r98;
	add.s32 	%r99, %r292, 6;
	st.local.u32 	[%rd29+24], %r99;
	add.s32 	%r100, %r292, 7;
	st.local.u32 	[%rd29+28], %r100;
	add.s32 	%r292, %r292, 8;
$L__BB0_14:
	setp.eq.s32 	%p10, %r15, 0;
	@%p10 bra 	$L__BB0_21;
	and.b32  	%r18, %r9, 3;
	setp.lt.u32 	%p11, %r15, 4;
	@%p11 bra 	$L__BB0_17;
	mul.wide.u32 	%rd30, %r292, 4;
	add.s64 	%rd31, %rd1, %rd30;
	st.local.u32 	[%rd31], %r292;
	add.s32 	%r101, %r292, 1;
	st.local.u32 	[%rd31+4], %r101;
	add.s32 	%r102, %r292, 2;
	st.local.u32 	[%rd31+8], %r102;
	add.s32 	%r103, %r292, 3;
	st.local.u32 	[%rd31+12], %r103;
	add.s32 	%r292, %r292, 4;
$L__BB0_17:
	setp.eq.s32 	%p12, %r18, 0;
	@%p12 bra 	$L__BB0_21;
	mul.wide.u32 	%rd32, %r292, 4;
	add.s64 	%rd11, %rd1, %rd32;
	st.local.u32 	[%rd11], %r292;
	setp.eq.s32 	%p13, %r18, 1;
	@%p13 bra 	$L__BB0_21;
	add.s32 	%r104, %r292, 1;
	st.local.u32 	[%rd11+4], %r104;
	setp.eq.s32 	%p14, %r18, 2;
	@%p14 bra 	$L__BB0_21;
	add.s32 	%r105, %r292, 2;
	st.local.u32 	[%rd11+8], %r105;
$L__BB0_21:
	setp.lt.s32 	%p15, %r8, 1;
	@%p15 bra 	$L__BB0_68;
	setp.gt.s32 	%p16, %r11, 0;
	@%p16 bra 	$L__BB0_42;
	setp.gt.s32 	%p50, %r11, -1;
	@%p50 bra 	$L__BB0_30;
	add.s32 	%r277, %r290, -2;
	and.b32  	%r21, %r5, 15;
	setp.lt.u32 	%p59, %r277, 15;
	mov.b32 	%r296, 1;
	@%p59 bra 	$L__BB0_27;
	and.b32  	%r22, %r5, -16;
	mov.b32 	%r295, 1;
$L__BB0_26:
	.pragma "nounroll";
	add.s32 	%r296, %r295, 16;
	add.s32 	%r279, %r295, 15;
	setp.ne.s32 	%p60, %r279, %r22;
	mov.u32 	%r295, %r296;
	@%p60 bra 	$L__BB0_26;
$L__BB0_27:
	setp.eq.s32 	%p61, %r21, 0;
	@%p61 bra 	$L__BB0_68;
	and.b32  	%r280, %r5, 4;
	setp.lt.u32 	%p62, %r21, 8;
	add.s32 	%r281, %r296, 8;
	selp.b32 	%r26, %r296, %r281, %p62;
	setp.eq.s32 	%p63, %r280, 0;
	@%p63 bra 	$L__BB0_68;
	add.s32 	%r282, %r26, 3;
	st.local.u32 	[%rd2], %r282;
	bra.uni 	$L__BB0_68;
$L__BB0_30:
	cvt.u32.u16 	%r256, %rs6;
	and.b32  	%r257, %r256, 15;
	add.s32 	%r27, %r257, -1;
	cvt.u32.u16 	%r258, %rs4;
	and.b32  	%r259, %r258, 7;
	add.s32 	%r28, %r259, -1;
	and.b32  	%r29, %r9, 15;
	and.b32  	%r30, %r256, 7;
	and.b32  	%r31, %r258, 3;
	mov.b32 	%r297, 1;
$L__BB0_31:
	setp.eq.s32 	%p51, %r29, 0;
	st.local.u32 	[%rd2], %r297;
	@%p51 bra 	$L__BB0_41;
	setp.lt.u32 	%p52, %r27, 7;
	mov.b32 	%r299, 0;
	@%p52 bra 	$L__BB0_34;
	st.local.u32 	[%rd1], %r297;
	ld.local.u32 	%r262, [%rd2+4];
	st.local.u32 	[%rd1+4], %r262;
	ld.local.u32 	%r263, [%rd2+8];
	st.local.u32 	[%rd1+8], %r263;
	ld.local.u32 	%r264, [%rd2+12];
	st.local.u32 	[%rd1+12], %r264;
	ld.local.u32 	%r265, [%rd2+16];
	st.local.u32 	[%rd1+16], %r265;
	ld.local.u32 	%r266, [%rd2+20];
	st.local.u32 	[%rd1+20], %r266;
	ld.local.u32 	%r267, [%rd2+24];
	st.local.u32 	[%rd1+24], %r267;
	ld.local.u32 	%r268, [%rd2+28];
	st.local.u32 	[%rd1+28], %r268;
	mov.b32 	%r299, 8;
$L__BB0_34:
	setp.eq.s32 	%p53, %r30, 0;
	@%p53 bra 	$L__BB0_41;
	setp.lt.u32 	%p54, %r28, 3;
	@%p54 bra 	$L__BB0_37;
	mul.wide.u32 	%rd83, %r299, 4;
	add.s64 	%rd84, %rd2, %rd83;
	ld.local.u32 	%r269, [%rd84];
	add.s64 	%rd85, %rd1, %rd83;
	st.local.u32 	[%rd85], %r269;
	ld.local.u32 	%r270, [%rd84+4];
	st.local.u32 	[%rd85+4], %r270;
	ld.local.u32 	%r271, [%rd84+8];
	st.local.u32 	[%rd85+8], %r271;
	ld.local.u32 	%r272, [%rd84+12];
	st.local.u32 	[%rd85+12], %r272;
	add.s32 	%r299, %r299, 4;
$L__BB0_37:
	setp.eq.s32 	%p55, %r31, 0;
	@%p55 bra 	$L__BB0_41;
	setp.eq.s32 	%p56, %r31, 1;
	mul.wide.u32 	%rd86, %r299, 4;
	add.s64 	%rd12, %rd2, %rd86;
	ld.local.u32 	%r273, [%rd12];
	add.s64 	%rd13, %rd1, %rd86;
	st.local.u32 	[%rd13], %r273;
	@%p56 bra 	$L__BB0_41;
	setp.eq.s32 	%p57, %r31, 2;
	ld.local.u32 	%r274, [%rd12+4];
	st.local.u32 	[%rd13+4], %r274;
	@%p57 bra 	$L__BB0_41;
	ld.local.u32 	%r275, [%rd12+8];
	st.local.u32 	[%rd13+8], %r275;
$L__BB0_41:
	add.s32 	%r297, %r297, 1;
	setp.eq.s32 	%p58, %r297, %r290;
	@%p58 bra 	$L__BB0_68;
	bra.uni 	$L__BB0_31;
$L__BB0_42:
	cvt.u32.u16 	%r107, %rs3;
	and.b32  	%r108, %r107, 7;
	add.s32 	%r37, %r108, -1;
	cvt.u32.u16 	%r109, %rs6;
	and.b32  	%r110, %r109, 15;
	add.s32 	%r38, %r110, -1;
	cvt.u32.u16 	%r111, %rs4;
	and.b32  	%r112, %r111, 7;
	add.s32 	%r39, %r112, -1;
	and.b32  	%r40, %r107, 3;
	and.b32  	%r41, %r9, 15;
	and.b32  	%r42, %r9, -16;
	and.b32  	%r43, %r109, 7;
	and.b32  	%r44, %r111, 3;
	mov.b32 	%r301, 1;
$L__BB0_43:
	cvt.u32.u64 	%r114, %rd9;
	setp.lt.u32 	%p17, %r114, 8;
	st.local.u32 	[%rd2], %r301;
	cvt.s64.s32 	%rd33, %r301;
	add.s64 	%rd34, %rd3, %rd33;
	ld.u8 	%rs7, [%rd34+-1];
	mov.b32 	%r303, 1;
	@%p17 bra 	$L__BB0_46;
	mov.b32 	%r305, 1;
$L__BB0_45:
	.pragma "nounroll";
	cvt.s64.s32 	%rd35, %r305;
	add.s64 	%rd36, %rd4, %rd35;
	ld.u8 	%rs13, [%rd36+-1];
	setp.ne.s16 	%p18, %rs7, %rs13;
	selp.u32 	%r116, 1, 0, %p18;
	mul.wide.u32 	%rd37, %r305, 4;
	add.s64 	%rd38, %rd1, %rd37;
	ld.local.u32 	%r117, [%rd38];
	mul.wide.s32 	%rd39, %r305, 4;
	add.s64 	%rd40, %rd2, %rd39;
	ld.local.u32 	%r118, [%rd40+-4];
	min.s32 	%r119, %r117, %r118;
	add.s32 	%r120, %r119, 1;
	add.s64 	%rd41, %rd1, %rd39;
	ld.local.u32 	%r121, [%rd41+-4];
	add.s32 	%r122, %r121, %r116;
	min.s32 	%r123, %r120, %r122;
	add.s64 	%rd42, %rd2, %rd37;
	st.local.u32 	[%rd42], %r123;
	ld.u8 	%rs15, [%rd36];
	setp.ne.s16 	%p19, %rs7, %rs15;
	selp.u32 	%r124, 1, 0, %p19;
	ld.local.u32 	%r125, [%rd38+4];
	min.s32 	%r126, %r125, %r123;
	add.s32 	%r127, %r126, 1;
	add.s32 	%r128, %r117, %r124;
	min.s32 	%r129, %r127, %r128;
	st.local.u32 	[%rd42+4], %r129;
	ld.u8 	%rs16, [%rd36+1];
	setp.ne.s16 	%p20, %rs7, %rs16;
	selp.u32 	%r130, 1, 0, %p20;
	ld.local.u32 	%r131, [%rd38+8];
	min.s32 	%r132, %r131, %r129;
	add.s32 	%r133, %r132, 1;
	add.s32 	%r134, %r125, %r130;
	min.s32 	%r135, %r133, %r134;
	st.local.u32 	[%rd42+8], %r135;
	ld.u8 	%rs17, [%rd36+2];
	setp.ne.s16 	%p21, %rs7, %rs17;
	selp.u32 	%r136, 1, 0, %p21;
	ld.local.u32 	%r137, [%rd38+12];
	min.s32 	%r138, %r137, %r135;
	add.s32 	%r139, %r138, 1;
	add.s32 	%r140, %r131, %r136;
	min.s32 	%r141, %r139, %r140;
	st.local.u32 	[%rd42+12], %r141;
	ld.u8 	%rs18, [%rd36+3];
	setp.ne.s16 	%p22, %rs7, %rs18;
	selp.u32 	%r142, 1, 0, %p22;
	ld.local.u32 	%r143, [%rd38+16];
	min.s32 	%r144, %r143, %r141;
	add.s32 	%r145, %r144, 1;
	add.s32 	%r146, %r137, %r142;
	min.s32 	%r147, %r145, %r146;
	st.local.u32 	[%rd42+16], %r147;
	ld.u8 	%rs19, [%rd36+4];
	setp.ne.s16 	%p23, %rs7, %rs19;
	selp.u32 	%r148, 1, 0, %p23;
	ld.local.u32 	%r149, [%rd38+20];
	min.s32 	%r150, %r149, %r147;
	add.s32 	%r151, %r150, 1;
	add.s32 	%r152, %r143, %r148;
	min.s32 	%r153, %r151, %r152;
	st.local.u32 	[%rd42+20], %r153;
	ld.u8 	%rs20, [%rd36+5];
	setp.ne.s16 	%p24, %rs7, %rs20;
	selp.u32 	%r154, 1, 0, %p24;
	ld.local.u32 	%r155, [%rd38+24];
	min.s32 	%r156, %r155, %r153;
	add.s32 	%r157, %r156, 1;
	add.s32 	%r158, %r149, %r154;
	min.s32 	%r159, %r157, %r158;
	st.local.u32 	[%rd42+24], %r159;
	ld.u8 	%rs21, [%rd36+6];
	setp.ne.s16 	%p25, %rs7, %rs21;
	selp.u32 	%r160, 1, 0, %p25;
	ld.local.u32 	%r161, [%rd38+28];
	min.s32 	%r162, %r161, %r159;
	add.s32 	%r163, %r162, 1;
	add.s32 	%r164, %r155, %r160;
	min.s32 	%r165, %r163, %r164;
	st.local.u32 	[%rd42+28], %r165;
	add.s32 	%r303, %r305, 8;
	add.s32 	%r166, %r305, 7;
	cvt.u32.u64 	%r167, %rd9;
	and.b32  	%r168, %r167, 2147483640;
	setp.eq.s32 	%p26, %r166, %r168;
	mov.u32 	%r305, %r303;
	@%p26 bra 	$L__BB0_46;
	bra.uni 	$L__BB0_45;
$L__BB0_46:
	cvt.u32.u64 	%r169, %rd9;
	and.b32  	%r170, %r169, 7;
	setp.eq.s32 	%p27, %r170, 0;
	@%p27 bra 	$L__BB0_54;
	setp.lt.u32 	%p28, %r37, 3;
	@%p28 bra 	$L__BB0_49;
	cvt.s64.s32 	%rd43, %r303;
	add.s64 	%rd44, %rd4, %rd43;
	ld.u8 	%rs22, [%rd44+-1];
	setp.ne.s16 	%p29, %rs7, %rs22;
	selp.u32 	%r171, 1, 0, %p29;
	mul.wide.u32 	%rd45, %r303, 4;
	add.s64 	%rd46, %rd1, %rd45;
	ld.local.u32 	%r172, [%rd46];
	mul.wide.s32 	%rd47, %r303, 4;
	add.s64 	%rd48, %rd2, %rd47;
	ld.local.u32 	%r173, [%rd48+-4];
	min.s32 	%r174, %r172, %r173;
	add.s32 	%r175, %r174, 1;
	add.s64 	%rd49, %rd1, %rd47;
	ld.local.u32 	%r176, [%rd49+-4];
	add.s32 	%r177, %r176, %r171;
	min.s32 	%r178, %r175, %r177;
	add.s64 	%rd50, %rd2, %rd45;
	st.local.u32 	[%rd50], %r178;
	add.s32 	%r179, %r303, 1;
	ld.u8 	%rs24, [%rd44];
	setp.ne.s16 	%p30, %rs7, %rs24;
	selp.u32 	%r180, 1, 0, %p30;
	mul.wide.u32 	%rd51, %r179, 4;
	add.s64 	%rd52, %rd1, %rd51;
	ld.local.u32 	%r181, [%rd52];
	min.s32 	%r182, %r181, %r178;
	add.s32 	%r183, %r182, 1;
	add.s32 	%r184, %r172, %r180;
	min.s32 	%r185, %r183, %r184;
	add.s64 	%rd53, %rd2, %rd51;
	st.local.u32 	[%rd53], %r185;
	add.s32 	%r186, %r303, 2;
	ld.u8 	%rs25, [%rd44+1];
	setp.ne.s16 	%p31, %rs7, %rs25;
	selp.u32 	%r187, 1, 0, %p31;
	mul.wide.u32 	%rd54, %r186, 4;
	add.s64 	%rd55, %rd1, %rd54;
	ld.local.u32 	%r188, [%rd55];
	min.s32 	%r189, %r188, %r185;
	add.s32 	%r190, %r189, 1;
	add.s32 	%r191, %r181, %r187;
	min.s32 	%r192, %r190, %r191;
	add.s64 	%rd56, %rd2, %rd54;
	st.local.u32 	[%rd56], %r192;
	ld.u8 	%rs26, [%rd44+2];
	setp.ne.s16 	%p32, %rs7, %rs26;
	selp.u32 	%r193, 1, 0, %p32;
	ld.local.u32 	%r194, [%rd46+12];
	min.s32 	%r195, %r194, %r192;
	add.s32 	%r196, %r195, 1;
	add.s32 	%r197, %r188, %r193;
	min.s32 	%r198, %r196, %r197;
	st.local.u32 	[%rd50+12], %r198;
	add.s32 	%r303, %r303, 4;
$L__BB0_49:
	setp.eq.s32 	%p33, %r40, 0;
	@%p33 bra 	$L__BB0_54;
	and.b16  	%rs27, %rs2, 3;
	setp.eq.s16 	%p34, %rs27, 1;
	@%p34 bra 	$L__BB0_52;
	cvt.s64.s32 	%rd57, %r303;
	add.s64 	%rd58, %rd4, %rd57;
	ld.u8 	%rs28, [%rd58+-1];
	setp.ne.s16 	%p35, %rs7, %rs28;
	selp.u32 	%r199, 1, 0, %p35;
	mul.wide.u32 	%rd59, %r303, 4;
	add.s64 	%rd60, %rd1, %rd59;
	ld.local.u32 	%r200, [%rd60];
	mul.wide.s32 	%rd61, %r303, 4;
	add.s64 	%rd62, %rd2, %rd61;
	ld.local.u32 	%r201, [%rd62+-4];
	min.s32 	%r202, %r200, %r201;
	add.s32 	%r203, %r202, 1;
	add.s64 	%rd63, %rd1, %rd61;
	ld.local.u32 	%r204, [%rd63+-4];
	add.s32 	%r205, %r204, %r199;
	min.s32 	%r206, %r203, %r205;
	add.s64 	%rd64, %rd2, %rd59;
	st.local.u32 	[%rd64], %r206;
	ld.u8 	%rs30, [%rd58];
	setp.ne.s16 	%p36, %rs7, %rs30;
	selp.u32 	%r207, 1, 0, %p36;
	ld.local.u32 	%r208, [%rd60+4];
	min.s32 	%r209, %r208, %r206;
	add.s32 	%r210, %r209, 1;
	add.s32 	%r211, %r200, %r207;
	min.s32 	%r212, %r210, %r211;
	st.local.u32 	[%rd64+4], %r212;
	add.s32 	%r303, %r303, 2;
$L__BB0_52:
	and.b16  	%rs31, %rs2, 1;
	setp.eq.b16 	%p37, %rs31, 1;
	not.pred 	%p38, %p37;
	@%p38 bra 	$L__BB0_54;
	cvt.s64.s32 	%rd65, %r303;
	add.s64 	%rd66, %rd4, %rd65;
	ld.u8 	%rs32, [%rd66+-1];
	setp.ne.s16 	%p39, %rs7, %rs32;
	selp.u32 	%r213, 1, 0, %p39;
	mul.wide.u32 	%rd67, %r303, 4;
	add.s64 	%rd68, %rd1, %rd67;
	ld.local.u32 	%r214, [%rd68];
	mul.wide.s32 	%rd69, %r303, 4;
	add.s64 	%rd70, %rd2, %rd69;
	ld.local.u32 	%r215, [%rd70+-4];
	min.s32 	%r216, %r214, %r215;
	add.s32 	%r217, %r216, 1;
	add.s64 	%rd71, %rd1, %rd69;
	ld.local.u32 	%r218, [%rd71+-4];
	add.s32 	%r219, %r218, %r213;
	min.s32 	%r220, %r217, %r219;
	add.s64 	%rd72, %rd2, %rd67;
	st.local.u32 	[%rd72], %r220;
$L__BB0_54:
	cvt.u32.u64 	%r222, %rd9;
	setp.lt.u32 	%p40, %r222, 15;
	mov.b32 	%r308, 0;
	@%p40 bra 	$L__BB0_57;
	mov.b32 	%r306, 0;
$L__BB0_56:
	.pragma "nounroll";
	mul.wide.u32 	%rd73, %r306, 4;
	add.s64 	%rd74, %rd2, %rd73;
	ld.local.u32 	%r224, [%rd74];
	add.s64 	%rd75, %rd1, %rd73;
	st.local.u32 	[%rd75], %r224;
	ld.local.u32 	%r225, [%rd74+4];
	st.local.u32 	[%rd75+4], %r225;
	ld.local.u32 	%r226, [%rd74+8];
	st.local.u32 	[%rd75+8], %r226;
	ld.local.u32 	%r227, [%rd74+12];
	st.local.u32 	[%rd75+12], %r227;
	ld.local.u32 	%r228, [%rd74+16];
	st.local.u32 	[%rd75+16], %r228;
	ld.local.u32 	%r229, [%rd74+20];
	st.local.u32 	[%rd75+20], %r229;
	ld.local.u32 	%r230, [%rd74+24];
	st.local.u32 	[%rd75+24], %r230;
	ld.local.u32 	%r231, [%rd74+28];
	st.local.u32 	[%rd75+28], %r231;
	ld.local.u32 	%r232, [%rd74+32];
	st.local.u32 	[%rd75+32], %r232;
	ld.local.u32 	%r233, [%rd74+36];
	st.local.u32 	[%rd75+36], %r233;
	ld.local.u32 	%r234, [%rd74+40];
	st.local.u32 	[%rd75+40], %r234;
	ld.local.u32 	%r235, [%rd74+44];
	st.local.u32 	[%rd75+44], %r235;
	ld.local.u32 	%r236, [%rd74+48];
	st.local.u32 	[%rd75+48], %r236;
	ld.local.u32 	%r237, [%rd74+52];
	st.local.u32 	[%rd75+52], %r237;
	ld.local.u32 	%r238, [%rd74+56];
	st.local.u32 	[%rd75+56], %r238;
	ld.local.u32 	%r239, [%rd74+60];
	st.local.u32 	[%rd75+60], %r239;
	add.s32 	%r306, %r306, 16;
	setp.ne.s32 	%p41, %r306, %r42;
	mov.u32 	%r308, %r42;
	@%p41 bra 	$L__BB0_56;
$L__BB0_57:
	setp.eq.s32 	%p42, %r41, 0;
	@%p42 bra 	$L__BB0_67;
	setp.lt.u32 	%p43, %r38, 7;
	@%p43 bra 	$L__BB0_60;
	mul.wide.u32 	%rd76, %r308, 4;
	add.s64 	%rd77, %rd2, %rd76;
	ld.local.u32 	%r240, [%rd77];
	add.s64 	%rd78, %rd1, %rd76;
	st.local.u32 	[%rd78], %r240;
	ld.local.u32 	%r241, [%rd77+4];
	st.local.u32 	[%rd78+4], %r241;
	ld.local.u32 	%r242, [%rd77+8];
	st.local.u32 	[%rd78+8], %r242;
	ld.local.u32 	%r243, [%rd77+12];
	st.local.u32 	[%rd78+12], %r243;
	ld.local.u32 	%r244, [%rd77+16];
	st.local.u32 	[%rd78+16], %r244;
	ld.local.u32 	%r245, [%rd77+20];
	st.local.u32 	[%rd78+20], %r245;
	ld.local.u32 	%r246, [%rd77+24];
	st.local.u32 	[%rd78+24], %r246;
	ld.local.u32 	%r247, [%rd77+28];
	st.local.u32 	[%rd78+28], %r247;
	add.s32 	%r308, %r308, 8;
$L__BB0_60:
	setp.eq.s32 	%p44, %r43, 0;
	@%p44 bra 	$L__BB0_67;
	setp.lt.u32 	%p45, %r39, 3;
	@%p45 bra 	$L__BB0_63;
	mul.wide.u32 	%rd79, %r308, 4;
	add.s64 	%rd80, %rd2, %rd79;
	ld.local.u32 	%r248, [%rd80];
	add.s64 	%rd81, %rd1, %rd79;
	st.local.u32 	[%rd81], %r248;
	ld.local.u32 	%r249, [%rd80+4];
	st.local.u32 	[%rd81+4], %r249;
	ld.local.u32 	%r250, [%rd80+8];
	st.local.u32 	[%rd81+8], %r250;
	ld.local.u32 	%r251, [%rd80+12];
	st.local.u32 	[%rd81+12], %r251;
	add.s32 	%r308, %r308, 4;
$L__BB0_63:
	setp.eq.s32 	%p46, %r44, 0;
	@%p46 bra 	$L__BB0_67;
	setp.eq.s32 	%p47, %r44, 1;
	mul.wide.u32 	%rd82, %r308, 4;
	add.s64 	%rd16, %rd2, %rd82;
	ld.local.u32 	%r252, [%rd16];
	add.s64 	%rd17, %rd1, %rd82;
	st.local.u32 	[%rd17], %r252;
	@%p47 bra 	$L__BB0_67;
	setp.eq.s32 	%p48, %r44, 2;
	ld.local.u32 	%r253, [%rd16+4];
	st.local.u32 	[%rd17+4], %r253;
	@%p48 bra 	$L__BB0_67;
	ld.local.u32 	%r254, [%rd16+8];
	st.local.u32 	[%rd17+8], %r254;
$L__BB0_67:
	add.s32 	%r301, %r301, 1;
	setp.ne.s32 	%p49, %r301, %r290;
	@%p49 bra 	$L__BB0_43;
$L__BB0_68:
	shl.b64 	%rd87, %rd9, 32;
	shr.s64 	%rd88, %rd87, 30;
	add.s64 	%rd89, %rd1, %rd88;
	ld.local.u32 	%r63, [%rd89];
	setp.ge.s32 	%p64, %r63, %r288;
	@%p64 bra 	$L__BB0_70;
	ld.param.u64 	%rd93, [suggest_corrections_kernel_param_1];
	cvta.to.global.u64 	%rd90, %rd93;
	mov.u32 	%r283, %ctaid.x;
	mov.u32 	%r284, %ntid.x;
	mov.u32 	%r285, %tid.x;
	mad.lo.s32 	%r286, %r283, %r284, %r285;
	mul.wide.s32 	%rd91, %r286, 8;
	add.s64 	%rd92, %rd90, %rd91;
	st.global.u64 	[%rd92], %rd4;
	mov.u32 	%r288, %r63;
$L__BB0_70:
	add.s32 	%r287, %r287, 1;
	setp.ne.s32 	%p65, %r287, %r2;
	@%p65 bra 	$L__BB0_3;
$L__BB0_71:
	ret;

}


// ===== COMPILED SASS (sm_100) =====

	.target	sm_100

	.elftype	@"ET_EXEC"


//--------------------- .note.nv.tkinfo           --------------------------
	.section	.note.nv.tkinfo,"",@"SHT_NOTE"
	.sectionflags	@"SHF_NOTE_NV_TKINFO"
	.tkinfo
        /*0018*/ 	.word	0x00000002
        /*0030*/ 	.string	""
        /*0030*/ 	.string	"ptxas"
        /*0030*/ 	.string	"Cuda compilation tools, release 13.0, V13.0.88"
        /*0030*/ 	.string	"Build cuda_13.0.r13.0/compiler.36424714_0"
        /*0030*/ 	.string	"-arch sm_100 -m 64 "



//--------------------- .note.nv.cuinfo           --------------------------
	.section	.note.nv.cuinfo,"",@"SHT_NOTE"
	.sectionflags	@"SHF_NOTE_NV_CUINFO"
        /*0018*/ 	.short	0x0002
        /*001a*/ 	.short	0x0064
        /*001c*/ 	.short	0x0082
	.zero		2


//--------------------- .nv.info                  --------------------------
	.section	.nv.info,"",@"SHT_CUDA_INFO"
	.align	4


	//----- nvinfo : EIATTR_REGCOUNT
	.align		4
        /*0000*/ 	.byte	0x04, 0x2f
        /*0002*/ 	.short	(.L_3 - .L_2)
	.align		4
.L_2:
        /*0004*/ 	.word	index@(suggest_corrections_kernel)
        /*0008*/ 	.word	0x00000020


	//----- nvinfo : EIATTR_FRAME_SIZE
	.align		4
.L_3:
        /*000c*/ 	.byte	0x04, 0x11
        /*000e*/ 	.short	(.L_5 - .L_4)
	.align		4
.L_4:
        /*0010*/ 	.word	index@(suggest_corrections_kernel)
        /*0014*/ 	.word	0x00013888


	//----- nvinfo : EIATTR_MIN_STACK_SIZE
	.align		4
.L_5:
        /*0018*/ 	.byte	0x04, 0x12
        /*001a*/ 	.short	(.L_7 - .L_6)
	.align		4
.L_6:
        /*001c*/ 	.word	index@(suggest_corrections_kernel)
        /*0020*/ 	.word	0x00013888
.L_7:


//--------------------- .nv.compat                --------------------------
	.section	.nv.compat,"",@"SHT_CUDA_COMPAT_INFO"
	.align	4
        /*0000*/ 	.byte	0x02, 0x09, 0x00, 0x00, 0x02, 0x02, 0x01, 0x00, 0x02, 0x05, 0x05, 0x00, 0x03, 0x07, 0x01, 0x01
        /*0010*/ 	.byte	0x02, 0x03, 0x00, 0x00, 0x02, 0x06, 0x01, 0x00, 0x04, 0x0b, 0x08, 0x00, 0x09, 0x00, 0x00, 0x00
        /*0020*/ 	.byte	0x00, 0x00, 0x00, 0x00


//--------------------- .nv.info.suggest_corrections_kernel --------------------------
	.section	.nv.info.suggest_corrections_kernel,"",@"SHT_CUDA_INFO"
	.sectionflags	@""
	.align	4


	//----- nvinfo : EIATTR_CUDA_API_VERSION
	.align		4
        /*0000*/ 	.byte	0x04, 0x37
        /*0002*/ 	.short	(.L_9 - .L_8)
.L_8:
        /*0004*/ 	.word	0x00000082


	//----- nvinfo : EIATTR_KPARAM_INFO
	.align		4
.L_9:
        /*0008*/ 	.byte	0x04, 0x17
        /*000a*/ 	.short	(.L_11 - .L_10)
.L_10:
        /*000c*/ 	.word	0x00000000
        /*0010*/ 	.short	0x0002
        /*0012*/ 	.short	0x0010
        /*0014*/ 	.byte	0x00, 0xf0, 0x11, 0x00


	//----- nvinfo : EIATTR_KPARAM_INFO
	.align		4
.L_11:
        /*0018*/ 	.byte	0x04, 0x17
        /*001a*/ 	.short	(.L_13 - .L_12)
.L_12:
        /*001c*/ 	.word	0x00000000
        /*0020*/ 	.short	0x0001
        /*0022*/ 	.short	0x0008
        /*0024*/ 	.byte	0x00, 0xf5, 0x21, 0x00


	//----- nvinfo : EIATTR_KPARAM_INFO
	.align		4
.L_13:
        /*0028*/ 	.byte	0x04, 0x17
        /*002a*/ 	.short	(.L_15 - .L_14)
.L_14:
        /*002c*/ 	.word	0x00000000
        /*0030*/ 	.short	0x0000
        /*0032*/ 	.short	0x0000
        /*0034*/ 	.byte	0x00, 0xf5, 0x21, 0x00


	//----- nvinfo : EIATTR_SPARSE_MMA_MASK
	.align		4
.L_15:
        /*0038*/ 	.byte	0x03, 0x50
        /*003a*/ 	.short	0x0000


	//----- nvinfo : EIATTR_MAXREG_COUNT
	.align		4
        /*003c*/ 	.byte	0x03, 0x1b
        /*003e*/ 	.short	0x00ff


	//----- nvinfo : EIATTR_MERCURY_ISA_VERSION
	.align		4
        /*0040*/ 	.byte	0x03, 0x5f
        /*0042*/ 	.short	0x0101


	//----- nvinfo : EIATTR_VRC_CTA_INIT_COUNT
	.align		4
        /*0044*/ 	.byte	0x02, 0x4a
	.zero		1
	.zero		1


	//----- nvinfo : EIATTR_EXIT_INSTR_OFFSETS
	.align		4
        /*0048*/ 	.byte	0x04, 0x1c
        /*004a*/ 	.short	(.L_17 - .L_16)


	//   ....[0]....
.L_16:
        /*004c*/ 	.word	0x00000080


	//   ....[1]....
        /*0050*/ 	.word	0x000000f0


	//   ....[2]....
        /*0054*/ 	.word	0x00002320


	//----- nvinfo : EIATTR_CRS_STACK_SIZE
	.align		4
.L_17:
        /*0058*/ 	.byte	0x04, 0x1e
        /*005a*/ 	.short	(.L_19 - .L_18)
.L_18:
        /*005c*/ 	.word	0x00000000


	//----- nvinfo : EIATTR_CBANK_PARAM_SIZE
	.align		4
.L_19:
        /*0060*/ 	.byte	0x03, 0x19
        /*0062*/ 	.short	0x0014


	//----- nvinfo : EIATTR_PARAM_CBANK
	.align		4
        /*0064*/ 	.byte	0x04, 0x0a
        /*0066*/ 	.short	(.L_21 - .L_20)
	.align		4
.L_20:
        /*0068*/ 	.word	index@(.nv.constant0.suggest_corrections_kernel)
        /*006c*/ 	.short	0x0380
        /*006e*/ 	.short	0x0014


	//----- nvinfo : EIATTR_SW_WAR
	.align		4
.L_21:
        /*0070*/ 	.byte	0x04, 0x36
        /*0072*/ 	.short	(.L_23 - .L_22)
.L_22:
        /*0074*/ 	.word	0x00000008
.L_23:


//--------------------- .nv.callgraph             --------------------------
	.section	.nv.callgraph,"",@"SHT_CUDA_CALLGRAPH"
	.align	4
	.sectionentsize	8
	.align		4
        /*0000*/ 	.word	0x00000000
	.align		4
        /*0004*/ 	.word	0xffffffff
	.align		4
        /*0008*/ 	.word	0x00000000
	.align		4
        /*000c*/ 	.word	0xfffffffe
	.align		4
        /*0010*/ 	.word	0x00000000
	.align		4
        /*0014*/ 	.word	0xfffffffd
	.align		4
        /*0018*/ 	.word	0x00000000
	.align		4
        /*001c*/ 	.word	0xfffffffc


//--------------------- .nv.constant4             --------------------------
	.section	.nv.constant4,"a",@progbits
	.align	8
	.align		8
.nv.constant4:
        /*0000*/ 	.dword	dictionary
	.align		8
        /*0008*/ 	.dword	dictionary_size


//--------------------- .text.suggest_corrections_kernel --------------------------
	.section	.text.suggest_corrections_kernel,"ax",@progbits
	.align	128
        .global         suggest_corrections_kernel
        .type           suggest_corrections_kernel,@function
        .size           suggest_corrections_kernel,(.L_x_48 - suggest_corrections_kernel)
        .other          suggest_corrections_kernel,@"STO_CUDA_ENTRY STV_DEFAULT"
suggest_corrections_kernel:
.text.suggest_corrections_kernel:
[----:B------:R-:W0:Y:S01]  /*0000*/  LDC R1, c[0x0][0x37c] ;  /* 0x0000df00ff017b82 */ /* 0x000e220000000800 */
[----:B------:R-:W1:Y:S07]  /*0010*/  S2R R3, SR_TID.X ;  /* 0x0000000000037919 */ /* 0x000e6e0000002100 */
[----:B------:R-:W1:Y:S01]  /*0020*/  S2UR UR4, SR_CTAID.X ;  /* 0x00000000000479c3 */ /* 0x000e620000002500 */
[----:B------:R-:W2:Y:S01]  /*0030*/  LDCU UR5, c[0x0][0x390] ;  /* 0x00007200ff0577ac */ /* 0x000ea20008000800 */
[----:B0-----:R-:W-:-:S06]  /*0040*/  VIADD R1, R1, 0xfffec778 ;  /* 0xfffec77801017836 */ /* 0x001fcc0000000000 */
[----:B------:R-:W1:Y:S02]  /*0050*/  LDC R0, c[0x0][0x360] ;  /* 0x0000d800ff007b82 */ /* 0x000e640000000800 */
[----:B-1----:R-:W-:-:S05]  /*0060*/  IMAD R3, R0, UR4, R3 ;  /* 0x0000000400037c24 */ /* 0x002fca000f8e0203 */
[----:B--2---:R-:W-:-:S13]  /*0070*/  ISETP.GE.AND P0, PT, R3, UR5, PT ;  /* 0x0000000503007c0c */ /* 0x004fda000bf06270 */
[----:B------:R-:W-:Y:S05]  /*0080*/  @P0 EXIT ;  /* 0x000000000000094d */ /* 0x000fea0003800000 */
[----:B------:R-:W0:Y:S01]  /*0090*/  LDC.64 R22, c[0x4][0x8] ;  /* 0x01000200ff167b82 */ /* 0x000e220000000a00 */
[----:B------:R-:W0:Y:S07]  /*00a0*/  LDCU.64 UR4, c[0x0][0x358] ;  /* 0x00006b00ff0477ac */ /* 0x000e2e0008000a00 */
[----:B------:R-:W1:Y:S01]  /*00b0*/  LDC.64 R10, c[0x0][0x380] ;  /* 0x0000e000ff0a7b82 */ /* 0x000e620000000a00 */
[----:B0-----:R-:W2:Y:S01]  /*00c0*/  LDG.E R22, desc[UR4][R22.64] ;  /* 0x0000000416167981 */ /* 0x001ea2000c1e1900 */
[----:B-1----:R-:W-:Y:S01]  /*00d0*/  IMAD.WIDE R10, R3, 0x8, R10 ;  /* 0x00000008030a7825 */ /* 0x002fe200078e020a */
[----:B--2---:R-:W-:-:S13]  /*00e0*/  ISETP.GE.AND P0, PT, R22, 0x1, PT ;  /* 0x000000011600780c */ /* 0x004fda0003f06270 */
[----:B------:R-:W-:Y:S05]  /*00f0*/  @!P0 EXIT ;  /* 0x000000000000894d */ /* 0x000fea0003800000 */
[----:B------:R-:W5:Y:S01]  /*0100*/  LDG.E.64 R10, desc[UR4][R10.64] ;  /* 0x000000040a0a7981 */ /* 0x000f62000c1e1b00 */
[----:B------:R-:W-:Y:S02]  /*0110*/  IMAD.MOV.U32 R21, RZ, RZ, 0x7fffffff ;  /* 0x7fffffffff157424 */ /* 0x000fe400078e00ff */
[----:B------:R-:W-:-:S07]  /*0120*/  IMAD.MOV.U32 R20, RZ, RZ, RZ ;  /* 0x000000ffff147224 */ /* 0x000fce00078e00ff */
.L_x_46:
[----:B0-----:R-:W0:Y:S02]  /*0130*/  LDC.64 R24, c[0x4][RZ] ;  /* 0x01000000ff187b82 */ /* 0x001e240000000a00 */
[----:B0-----:R-:W-:-:S06]  /*0140*/  IMAD.WIDE.U32 R24, R20, 0x8, R24 ;  /* 0x0000000814187825 */ /* 0x001fcc00078e0018 */
[----:B-----5:R-:W5:Y:S01]  /*0150*/  LDG.E.64 R24, desc[UR4][R24.64] ;  /* 0x0000000418187981 */ /* 0x020f62000c1e1b00 */
[----:B------:R-:W-:Y:S01]  /*0160*/  VIADD R20, R20, 0x1 ;  /* 0x0000000114147836 */ /* 0x000fe20000000000 */
[----:B------:R-:W-:Y:S01]  /*0170*/  BSSY.RECONVERGENT B0, `(.L_x_0) ;  /* 0x0000010000007945 */ /* 0x000fe20003800200 */
[----:B------:R-:W-:Y:S02]  /*0180*/  IMAD.MOV.U32 R3, RZ, RZ, 0x1 ;  /* 0x00000001ff037424 */ /* 0x000fe400078e00ff */
[----:B------:R-:W-:Y:S01]  /*0190*/  IMAD.MOV.U32 R0, RZ, RZ, RZ ;  /* 0x000000ffff007224 */ /* 0x000fe200078e00ff */
[----:B------:R-:W-:Y:S01]  /*01a0*/  ISETP.NE.AND P0, PT, R20, R22, PT ;  /* 0x000000161400720c */ /* 0x000fe20003f05270 */
[----:B------:R-:W-:Y:S02]  /*01b0*/  IMAD.MOV.U32 R4, RZ, RZ, R10 ;  /* 0x000000ffff047224 */ /* 0x000fe400078e000a */
[----:B------:R-:W-:-:S10]  /*01c0*/  IMAD.MOV.U32 R5, RZ, RZ, R11 ;  /* 0x000000ffff057224 */ /* 0x000fd400078e000b */
.L_x_1:
[----:B------:R0:W2:Y:S01]  /*01d0*/  LD.E.U8 R2, desc[UR4][R4.64] ;  /* 0x0000000404027980 */ /* 0x0000a2000c101100 */
[----:B------:R-:W-:Y:S02]  /*01e0*/  IMAD.MOV.U32 R7, RZ, RZ, R4 ;  /* 0x000000ffff077224 */ /* 0x000fe400078e0004 */
[----:B------:R-:W-:Y:S01]  /*01f0*/  VIADD R6, R3, 0x1 ;  /* 0x0000000103067836 */ /* 0x000fe20000000000 */
[----:B0-----:R-:W-:-:S05]  /*0200*/  IADD3 R4, P2, PT, R4, 0x1, RZ ;  /* 0x0000000104047810 */ /* 0x001fca0007f5e0ff */
[----:B------:R-:W-:Y:S01]  /*0210*/  IMAD.X R5, RZ, RZ, R5, P2 ;  /* 0x000000ffff057224 */ /* 0x000fe200010e0605 */
[----:B--2---:R-:W-:Y:S01]  /*0220*/  ISETP.NE.AND P1, PT, R2, RZ, PT ;  /* 0x000000ff0200720c */ /* 0x004fe20003f25270 */
[----:B------:R-:W-:Y:S02]  /*0230*/  IMAD.MOV.U32 R2, RZ, RZ, R0 ;  /* 0x000000ffff027224 */ /* 0x000fe400078e0000 */
[----:B------:R-:W-:Y:S02]  /*0240*/  IMAD.MOV.U32 R0, RZ, RZ, R3 ;  /* 0x000000ffff007224 */ /* 0x000fe400078e0003 */
[----:B------:R-:W-:-:S08]  /*0250*/  IMAD.MOV.U32 R3, RZ, RZ, R6 ;  /* 0x000000ffff037224 */ /* 0x000fd000078e0006 */
[----:B------:R-:W-:Y:S05]  /*0260*/  @P1 BRA `(.L_x_1) ;  /* 0xfffffffc00d81947 */ /* 0x000fea000383ffff */
[----:B------:R-:W-:Y:S05]  /*0270*/  BSYNC.RECONVERGENT B0 ;  /* 0x0000000000007941 */ /* 0x000fea0003800200 */
.L_x_0:
[----:B------:R-:W-:Y:S01]  /*0280*/  BSSY.RECONVERGENT B0, `(.L_x_2) ;  /* 0x0000017000007945 */ /* 0x000fe20003800200 */
[----:B------:R-:W-:Y:S01]  /*0290*/  IMAD.IADD R3, R7, 0x1, -R10 ;  /* 0x0000000107037824 */ /* 0x000fe200078e0a0a */
[----:B------:R-:W-:Y:S01]  /*02a0*/  PRMT R4, RZ, 0x7610, R4 ;  /* 0x00007610ff047816 */ /* 0x000fe20000000004 */
[----:B------:R-:W-:Y:S01]  /*02b0*/  IMAD.MOV.U32 R9, RZ, RZ, 0x1 ;  /* 0x00000001ff097424 */ /* 0x000fe200078e00ff */
[----:B------:R-:W-:Y:S01]  /*02c0*/  PRMT R14, RZ, 0x7610, R14 ;  /* 0x00007610ff0e7816 */ /* 0x000fe2000000000e */
[----:B-----5:R-:W-:Y:S01]  /*02d0*/  IMAD.MOV.U32 R12, RZ, RZ, R24 ;  /* 0x000000ffff0c7224 */ /* 0x020fe200078e0018 */
[----:B------:R-:W-:Y:S01]  /*02e0*/  PRMT R5, RZ, 0x7610, R5 ;  /* 0x00007610ff057816 */ /* 0x000fe20000000005 */
[----:B------:R-:W-:-:S07]  /*02f0*/  IMAD.MOV.U32 R13, RZ, RZ, R25 ;  /* 0x000000ffff0d7224 */ /* 0x000fce00078e0019 */
.L_x_3:
[----:B------:R0:W2:Y:S01]  /*0300*/  LD.E.U8 R6, desc[UR4][R12.64] ;  /* 0x000000040c067980 */ /* 0x0000a2000c101100 */
[----:B------:R-:W-:Y:S01]  /*0310*/  IMAD.MOV.U32 R17, RZ, RZ, R12 ;  /* 0x000000ffff117224 */ /* 0x000fe200078e000c */
[C---:B------:R-:W-:Y:S01]  /*0320*/  PRMT R7, R5.reuse, 0x7610, R7 ;  /* 0x0000761005077816 */ /* 0x040fe20000000007 */
[----:B------:R-:W-:Y:S01]  /*0330*/  VIADD R16, R14, 0x1 ;  /* 0x000000010e107836 */ /* 0x000fe20000000000 */
[----:B------:R-:W-:Y:S01]  /*0340*/  IADD3 R4, PT, PT, R4, 0x1, RZ ;  /* 0x0000000104047810 */ /* 0x000fe20007ffe0ff */
[----:B------:R-:W-:Y:S02]  /*0350*/  VIADD R15, R5, 0x1 ;  /* 0x00000001050f7836 */ /* 0x000fe40000000000 */
[----:B------:R-:W-:Y:S02]  /*0360*/  IMAD.MOV.U32 R8, RZ, RZ, R9 ;  /* 0x000000ffff087224 */ /* 0x000fe400078e0009 */
[----:B------:R-:W-:Y:S01]  /*0370*/  VIADD R9, R9, 0x1 ;  /* 0x0000000109097836 */ /* 0x000fe20000000000 */
[----:B0-----:R-:W-:-:S02]  /*0380*/  IADD3 R12, P2, PT, R12, 0x1, RZ ;  /* 0x000000010c0c7810 */ /* 0x001fc40007f5e0ff */
[----:B------:R-:W-:-:S03]  /*0390*/  PRMT R5, R15, 0x7610, R5 ;  /* 0x000076100f057816 */ /* 0x000fc60000000005 */
[----:B------:R-:W-:Y:S01]  /*03a0*/  IMAD.X R13, RZ, RZ, R13, P2 ;  /* 0x000000ffff0d7224 */ /* 0x000fe200010e060d */
[----:B--2---:R-:W-:Y:S02]  /*03b0*/  ISETP.NE.AND P1, PT, R6, RZ, PT ;  /* 0x000000ff0600720c */ /* 0x004fe40003f25270 */
[----:B------:R-:W-:Y:S02]  /*03c0*/  PRMT R6, R14, 0x7610, R6 ;  /* 0x000076100e067816 */ /* 0x000fe40000000006 */
[----:B------:R-:W-:-:S09]  /*03d0*/  PRMT R14, R16, 0x7610, R14 ;  /* 0x00007610100e7816 */ /* 0x000fd2000000000e */
[----:B------:R-:W-:Y:S05]  /*03e0*/  @P1 BRA `(.L_x_3) ;  /* 0xfffffffc00c41947 */ /* 0x000fea000383ffff */
[----:B------:R-:W-:Y:S05]  /*03f0*/  BSYNC.RECONVERGENT B0 ;  /* 0x0000000000007941 */ /* 0x000fea0003800200 */
.L_x_2:
[----:B------:R-:W-:Y:S01]  /*0400*/  IMAD.IADD R9, R17, 0x1, -R24 ;  /* 0x0000000111097824 */ /* 0x000fe200078e0a18 */
[----:B------:R-:W-:Y:S04]  /*0410*/  BSSY.RECONVERGENT B0, `(.L_x_4) ;  /* 0x0000051000007945 */ /* 0x000fe80003800200 */
[----:B------:R-:W-:-:S13]  /*0420*/  ISETP.GE.AND P1, PT, R9, RZ, PT ;  /* 0x000000ff0900720c */ /* 0x000fda0003f26270 */
[----:B------:R-:W-:Y:S05]  /*0430*/  @!P1 BRA `(.L_x_5) ;  /* 0x0000000400389947 */ /* 0x000fea0003800000 */
[----:B------:R-:W-:Y:S01]  /*0440*/  ISETP.GE.U32.AND P1, PT, R9, 0xf, PT ;  /* 0x0000000f0900780c */ /* 0x000fe20003f26070 */
[----:B------:R-:W-:Y:S01]  /*0450*/  BSSY.RECONVERGENT B1, `(.L_x_6) ;  /* 0x0000023000017945 */ /* 0x000fe20003800200 */
[----:B------:R-:W-:Y:S01]  /*0460*/  LOP3.LUT R13, R8, 0xf, RZ, 0xc0, !PT ;  /* 0x0000000f080d7812 */ /* 0x000fe200078ec0ff */
[----:B------:R-:W-:-:S03]  /*0470*/  IMAD.MOV.U32 R12, RZ, RZ, RZ ;  /* 0x000000ffff0c7224 */ /* 0x000fc600078e00ff */
[----:B------:R-:W-:-:S07]  /*0480*/  ISETP.NE.AND P2, PT, R13, RZ, PT ;  /* 0x000000ff0d00720c */ /* 0x000fce0003f45270 */
[----:B------:R-:W-:Y:S06]  /*0490*/  @!P1 BRA `(.L_x_7) ;  /* 0x0000000000789947 */ /* 0x000fec0003800000 */
[----:B------:R-:W-:Y:S01]  /*04a0*/  VIADD R23, R1, 0x20 ;  /* 0x0000002001177836 */ /* 0x000fe20000000000 */
[----:B------:R-:W-:Y:S01]  /*04b0*/  LOP3.LUT R12, R8, 0xfffffff0, RZ, 0xc0, !PT ;  /* 0xfffffff0080c7812 */ /* 0x000fe200078ec0ff */
[----:B------:R-:W-:-:S07]  /*04c0*/  IMAD.MOV.U32 R14, RZ, RZ, RZ ;  /* 0x000000ffff0e7224 */ /* 0x000fce00078e00ff */
.L_x_8:
[C---:B------:R-:W-:Y:S02]  /*04d0*/  VIADD R18, R14.reuse, 0x2 ;  /* 0x000000020e127836 */ /* 0x040fe40000000000 */
[C---:B------:R-:W-:Y:S02]  /*04e0*/  VIADD R19, R14.reuse, 0x3 ;  /* 0x000000030e137836 */ /* 0x040fe40000000000 */
[C---:B------:R-:W-:Y:S02]  /*04f0*/  VIADD R16, R14.reuse, 0x4 ;  /* 0x000000040e107836 */ /* 0x040fe40000000000 */
[C---:B------:R-:W-:Y:S01]  /*0500*/  VIADD R17, R14.reuse, 0x5 ;  /* 0x000000050e117836 */ /* 0x040fe20000000000 */
[----:B------:R0:W-:Y:S01]  /*0510*/  STL.64 [R23+-0x18], R18 ;  /* 0xffffe81217007387 */ /* 0x0001e20000100a00 */
[----:B------:R-:W-:-:S03]  /*0520*/  VIADD R15, R14, 0x1 ;  /* 0x000000010e0f7836 */ /* 0x000fc60000000000 */
[----:B------:R1:W-:Y:S04]  /*0530*/  STL.64 [R23+-0x10], R16 ;  /* 0xfffff01017007387 */ /* 0x0003e80000100a00 */
[----:B------:R-:W-:Y:S01]  /*0540*/  STL.64 [R23+-0x20], R14 ;  /* 0xffffe00e17007387 */ /* 0x000fe20000100a00 */
[C---:B0-----:R-:W-:Y:S01]  /*0550*/  VIADD R18, R14.reuse, 0x6 ;  /* 0x000000060e127836 */ /* 0x041fe20000000000 */
[C---:B------:R-:W-:Y:S01]  /*0560*/  IADD3 R19, PT, PT, R14.reuse, 0x7, RZ ;  /* 0x000000070e137810 */ /* 0x040fe20007ffe0ff */
[----:B-1----:R-:W-:-:S04]  /*0570*/  VIADD R16, R14, 0x8 ;  /* 0x000000080e107836 */ /* 0x002fc80000000000 */
[----:B------:R0:W-:Y:S01]  /*0580*/  STL.64 [R23+-0x8], R18 ;  /* 0xfffff81217007387 */ /* 0x0001e20000100a00 */
[----:B------:R-:W-:-:S05]  /*0590*/  VIADD R17, R14, 0x9 ;  /* 0x000000090e117836 */ /* 0x000fca0000000000 */
[----:B------:R1:W-:Y:S01]  /*05a0*/  STL.64 [R23], R16 ;  /* 0x0000001017007387 */ /* 0x0003e20000100a00 */
[C---:B0-----:R-:W-:Y:S02]  /*05b0*/  VIADD R18, R14.reuse, 0xa ;  /* 0x0000000a0e127836 */ /* 0x041fe40000000000 */
[C---:B------:R-:W-:Y:S02]  /*05c0*/  VIADD R19, R14.reuse, 0xb ;  /* 0x0000000b0e137836 */ /* 0x040fe40000000000 */
[----:B-1----:R-:W-:-:S03]  /*05d0*/  VIADD R16, R14, 0xc ;  /* 0x0000000c0e107836 */ /* 0x002fc60000000000 */
[----:B------:R0:W-:Y:S01]  /*05e0*/  STL.64 [R23+0x8], R18 ;  /* 0x0000081217007387 */ /* 0x0001e20000100a00 */
[----:B------:R-:W-:-:S05]  /*05f0*/  VIADD R17, R14, 0xd ;  /* 0x0000000d0e117836 */ /* 0x000fca0000000000 */
[----:B------:R-:W-:Y:S01]  /*0600*/  STL.64 [R23+0x10], R16 ;  /* 0x0000101017007387 */ /* 0x000fe20000100a00 */
[C---:B0-----:R-:W-:Y:S02]  /*0610*/  VIADD R18, R14.reuse, 0xe ;  /* 0x0000000e0e127836 */ /* 0x041fe40000000000 */
[C---:B------:R-:W-:Y:S02]  /*0620*/  VIADD R19, R14.reuse, 0xf ;  /* 0x0000000f0e137836 */ /* 0x040fe40000000000 */
[----:B------:R-:W-:-:S03]  /*0630*/  VIADD R14, R14, 0x10 ;  /* 0x000000100e0e7836 */ /* 0x000fc60000000000 */
[----:B------:R0:W-:Y:S02]  /*0640*/  STL.64 [R23+0x18], R18 ;  /* 0x0000181217007387 */ /* 0x0001e40000100a00 */
[----:B------:R-:W-:Y:S01]  /*0650*/  ISETP.NE.AND P1, PT, R14, R12, PT ;  /* 0x0000000c0e00720c */ /* 0x000fe20003f25270 */
[----:B0-----:R-:W-:-:S12]  /*0660*/  VIADD R23, R23, 0x40 ;  /* 0x0000004017177836 */ /* 0x001fd80000000000 */
[----:B------:R-:W-:Y:S05]  /*0670*/  @P1 BRA `(.L_x_8) ;  /* 0xfffffffc00941947 */ /* 0x000fea000383ffff */
.L_x_7:
[----:B------:R-:W-:Y:S05]  /*0680*/  BSYNC.RECONVERGENT B1 ;  /* 0x0000000000017941 */ /* 0x000fea0003800200 */
.L_x_6:
[----:B------:R-:W-:Y:S05]  /*0690*/  @!P2 BRA `(.L_x_5) ;  /* 0x0000000000a0a947 */ /* 0x000fea0003800000 */
[----:B------:R-:W-:Y:S01]  /*06a0*/  ISETP.GE.U32.AND P1, PT, R13, 0x8, PT ;  /* 0x000000080d00780c */ /* 0x000fe20003f26070 */
[----:B------:R-:W-:Y:S01]  /*06b0*/  BSSY.RECONVERGENT B1, `(.L_x_9) ;  /* 0x0000011000017945 */ /* 0x000fe20003800200 */
[----:B------:R-:W-:-:S04]  /*06c0*/  LOP3.LUT R19, R8, 0x7, RZ, 0xc0, !PT ;  /* 0x0000000708137812 */ /* 0x000fc800078ec0ff */
[----:B------:R-:W-:-:S07]  /*06d0*/  ISETP.NE.AND P2, PT, R19, RZ, PT ;  /* 0x000000ff1300720c */ /* 0x000fce0003f45270 */
[----:B------:R-:W-:Y:S06]  /*06e0*/  @!P1 BRA `(.L_x_10) ;  /* 0x0000000000349947 */ /* 0x000fec0003800000 */
[C---:B------:R-:W-:Y:S01]  /*06f0*/  IMAD R18, R12.reuse, 0x4, R1 ;  /* 0x000000040c127824 */ /* 0x040fe200078e0201 */
[C---:B------:R-:W-:Y:S01]  /*0700*/  IADD3 R15, PT, PT, R12.reuse, 0x5, RZ ;  /* 0x000000050c0f7810 */ /* 0x040fe20007ffe0ff */
[C---:B------:R-:W-:Y:S02]  /*0710*/  VIADD R16, R12.reuse, 0x2 ;  /* 0x000000020c107836 */ /* 0x040fe40000000000 */
[C---:B------:R-:W-:Y:S02]  /*0720*/  VIADD R17, R12.reuse, 0x3 ;  /* 0x000000030c117836 */ /* 0x040fe40000000000 */
[C---:B------:R-:W-:Y:S02]  /*0730*/  VIADD R14, R12.reuse, 0x4 ;  /* 0x000000040c0e7836 */ /* 0x040fe40000000000 */
[C---:B------:R-:W-:Y:S01]  /*0740*/  VIADD R13, R12.reuse, 0x1 ;  /* 0x000000010c0d7836 */ /* 0x040fe20000000000 */
[----:B------:R0:W-:Y:S04]  /*0750*/  STL.64 [R18+0x8], R16 ;  /* 0x0000081012007387 */ /* 0x0001e80000100a00 */
[----:B------:R-:W-:Y:S04]  /*0760*/  STL.64 [R18+0x10], R14 ;  /* 0x0000100e12007387 */ /* 0x000fe80000100a00 */
[----:B------:R1:W-:Y:S01]  /*0770*/  STL.64 [R18], R12 ;  /* 0x0000000c12007387 */ /* 0x0003e20000100a00 */
[----:B0-----:R-:W-:-:S02]  /*0780*/  VIADD R16, R12, 0x6 ;  /* 0x000000060c107836 */ /* 0x001fc40000000000 */
[----:B------:R-:W-:-:S05]  /*0790*/  VIADD R17, R12, 0x7 ;  /* 0x000000070c117836 */ /* 0x000fca0000000000 */
[----:B------:R0:W-:Y:S01]  /*07a0*/  STL.64 [R18+0x18], R16 ;  /* 0x0000181012007387 */ /* 0x0001e20000100a00 */
[----:B-1----:R-:W-:-:S07]  /*07b0*/  VIADD R12, R12, 0x8 ;  /* 0x000000080c0c7836 */ /* 0x002fce0000000000 */
.L_x_10:
[----:B------:R-:W-:Y:S05]  /*07c0*/  BSYNC.RECONVERGENT B1 ;  /* 0x0000000000017941 */ /* 0x000fea0003800200 */
.L_x_9:
[----:B------:R-:W-:Y:S05]  /*07d0*/  @!P2 BRA `(.L_x_5) ;  /* 0x000000000050a947 */ /* 0x000fea0003800000 */
[----:B------:R-:W-:Y:S02]  /*07e0*/  ISETP.GE.U32.AND P1, PT, R19, 0x4, PT ;  /* 0x000000041300780c */ /* 0x000fe40003f26070 */
[----:B0-----:R-:W-:-:S04]  /*07f0*/  LOP3.LUT R16, R8, 0x3, RZ, 0xc0, !PT ;  /* 0x0000000308107812 */ /* 0x001fc800078ec0ff */
[----:B------:R-:W-:-:S07]  /*0800*/  ISETP.NE.AND P2, PT, R16, RZ, PT ;  /* 0x000000ff1000720c */ /* 0x000fce0003f45270 */
[C---:B------:R-:W-:Y:S02]  /*0810*/  @P1 IMAD R17, R12.reuse, 0x4, R1 ;  /* 0x000000040c111824 */ /* 0x040fe400078e0201 */
[C---:B------:R-:W-:Y:S02]  /*0820*/  @P1 VIADD R14, R12.reuse, 0x2 ;  /* 0x000000020c0e1836 */ /* 0x040fe40000000000 */
[C---:B------:R-:W-:Y:S02]  /*0830*/  @P1 VIADD R15, R12.reuse, 0x3 ;  /* 0x000000030c0f1836 */ /* 0x040fe40000000000 */
[----:B------:R-:W-:-:S03]  /*0840*/  @P1 VIADD R13, R12, 0x1 ;  /* 0x000000010c0d1836 */ /* 0x000fc60000000000 */
[----:B------:R-:W-:Y:S04]  /*0850*/  @P1 STL.64 [R17+0x8], R14 ;  /* 0x0000080e11001387 */ /* 0x000fe80000100a00 */
[----:B------:R0:W-:Y:S02]  /*0860*/  @P1 STL.64 [R17], R12 ;  /* 0x0000000c11001387 */ /* 0x0001e40000100a00 */
[----:B0-----:R-:W-:Y:S01]  /*0870*/  @P1 VIADD R12, R12, 0x4 ;  /* 0x000000040c0c1836 */ /* 0x001fe20000000000 */
[----:B------:R-:W-:Y:S06]  /*0880*/  @!P2 BRA `(.L_x_5) ;  /* 0x000000000024a947 */ /* 0x000fec0003800000 */
[----:B------:R-:W-:Y:S01]  /*0890*/  IMAD R13, R12, 0x4, R1 ;  /* 0x000000040c0d7824 */ /* 0x000fe200078e0201 */
[----:B------:R-:W-:-:S04]  /*08a0*/  ISETP.NE.AND P1, PT, R16, 0x1, PT ;  /* 0x000000011000780c */ /* 0x000fc80003f25270 */
[----:B------:R1:W-:Y:S09]  /*08b0*/  STL [R13], R12 ;  /* 0x0000000c0d007387 */ /* 0x0003f20000100800 */
[----:B------:R-:W-:Y:S05]  /*08c0*/  @!P1 BRA `(.L_x_5) ;  /* 0x0000000000149947 */ /* 0x000fea0003800000 */
[----:B------:R-:W-:Y:S01]  /*08d0*/  ISETP.NE.AND P1, PT, R16, 0x2, PT ;  /* 0x000000021000780c */ /* 0x000fe20003f25270 */
[----:B------:R-:W-:-:S05]  /*08e0*/  VIADD R14, R12, 0x1 ;  /* 0x000000010c0e7836 */ /* 0x000fca0000000000 */
[----:B------:R2:W-:Y:S07]  /*08f0*/  STL [R13+0x4], R14 ;  /* 0x0000040e0d007387 */ /* 0x0005ee0000100800 */
[----:B-1----:R-:W-:-:S05]  /*0900*/  @P1 VIADD R12, R12, 0x2 ;  /* 0x000000020c0c1836 */ /* 0x002fca0000000000 */
[----:B------:R2:W-:Y:S02]  /*0910*/  @P1 STL [R13+0x8], R12 ;  /* 0x0000080c0d001387 */ /* 0x0005e40000100800 */
.L_x_5:
[----:B------:R-:W-:Y:S05]  /*0920*/  BSYNC.RECONVERGENT B0 ;  /* 0x0000000000007941 */ /* 0x000fea0003800200 */
.L_x_4:
[----:B------:R-:W-:Y:S01]  /*0930*/  ISETP.GE.AND P1, PT, R3, 0x1, PT ;  /* 0x000000010300780c */ /* 0x000fe20003f26270 */
[----:B------:R-:W-:-:S12]  /*0940*/  BSSY.RECONVERGENT B0, `(.L_x_11) ;  /* 0x0000190000007945 */ /* 0x000fd80003800200 */
[----:B------:R-:W-:Y:S05]  /*0950*/  @!P1 BRA `(.L_x_12) ;  /* 0x0000001800389947 */ /* 0x000fea0003800000 */
[----:B------:R-:W-:-:S13]  /*0960*/  ISETP.GT.AND P1, PT, R9, RZ, PT ;  /* 0x000000ff0900720c */ /* 0x000fda0003f24270 */
[----:B------:R-:W-:Y:S05]  /*0970*/  @P1 BRA `(.L_x_13) ;  /* 0x00000004007c1947 */ /* 0x000fea0003800000 */
[----:B------:R-:W-:-:S13]  /*0980*/  ISETP.GT.AND P1, PT, R9, -0x1, PT ;  /* 0xffffffff0900780c */ /* 0x000fda0003f24270 */
[----:B------:R-:W-:Y:S05]  /*0990*/  @P1 BRA `(.L_x_14) ;  /* 0x0000000000601947 */ /* 0x000fea0003800000 */
[----:B------:R-:W-:Y:S01]  /*09a0*/  VIADD R0, R0, 0xfffffffe ;  /* 0xfffffffe00007836 */ /* 0x000fe20000000000 */
[----:B------:R-:W-:Y:S01]  /*09b0*/  BSSY.RECONVERGENT B1, `(.L_x_15) ;  /* 0x000000d000017945 */ /* 0x000fe20003800200 */
[----:B------:R-:W-:-:S03]  /*09c0*/  LOP3.LUT R5, R2, 0xf, RZ, 0xc0, !PT ;  /* 0x0000000f02057812 */ /* 0x000fc600078ec0ff */
[----:B------:R-:W-:Y:S01]  /*09d0*/  ISETP.GE.U32.AND P1, PT, R0, 0xf, PT ;  /* 0x0000000f0000780c */ /* 0x000fe20003f26070 */
[----:B------:R-:W-:-:S12]  /*09e0*/  IMAD.MOV.U32 R0, RZ, RZ, 0x1 ;  /* 0x00000001ff007424 */ /* 0x000fd800078e00ff */
[----:B------:R-:W-:Y:S05]  /*09f0*/  @!P1 BRA `(.L_x_16) ;  /* 0x0000000000209947 */ /* 0x000fea0003800000 */
[----:B------:R-:W-:Y:S01]  /*0a00*/  BSSY.RECONVERGENT B2, `(.L_x_16) ;  /* 0x0000007000027945 */ /* 0x000fe20003800200 */
[----:B------:R-:W-:Y:S01]  /*0a10*/  LOP3.LUT R4, R2, 0xfffffff0, RZ, 0xc0, !PT ;  /* 0xfffffff002047812 */ /* 0x000fe200078ec0ff */
[----:B------:R-:W-:-:S07]  /*0a20*/  IMAD.MOV.U32 R0, RZ, RZ, 0x1 ;  /* 0x00000001ff007424 */ /* 0x000fce00078e00ff */
.L_x_17:
[C---:B------:R-:W-:Y:S01]  /*0a30*/  IADD3 R3, PT, PT, R0.reuse, 0xf, RZ ;  /* 0x0000000f00037810 */ /* 0x040fe20007ffe0ff */
[----:B------:R-:W-:-:S03]  /*0a40*/  VIADD R0, R0, 0x10 ;  /* 0x0000001000007836 */ /* 0x000fc60000000000 */
[----:B------:R-:W-:-:S13]  /*0a50*/  ISETP.NE.AND P1, PT, R3, R4, PT ;  /* 0x000000040300720c */ /* 0x000fda0003f25270 */
[----:B------:R-:W-:Y:S05]  /*0a60*/  @P1 BRA `(.L_x_17) ;  /* 0xfffffffc00f01947 */ /* 0x000fea000383ffff */
[----:B------:R-:W-:Y:S05]  /*0a70*/  BSYNC.RECONVERGENT B2 ;  /* 0x0000000000027941 */ /* 0x000fea0003800200 */
.L_x_16:
[----:B------:R-:W-:Y:S05]  /*0a80*/  BSYNC.RECONVERGENT B1 ;  /* 0x0000000000017941 */ /* 0x000fea0003800200 */
.L_x_15:
[----:B------:R-:W-:-:S13]  /*0a90*/  ISETP.NE.AND P1, PT, R5, RZ, PT ;  /* 0x000000ff0500720c */ /* 0x000fda0003f25270 */
[----:B------:R-:W-:Y:S05]  /*0aa0*/  @!P1 BRA `(.L_x_12) ;  /* 0x0000001400e49947 */ /* 0x000fea0003800000 */
[----:B------:R-:W-:Y:S02]  /*0ab0*/  LOP3.LUT P2, RZ, R2, 0x4, RZ, 0xc0, !PT ;  /* 0x0000000402ff7812 */ /* 0x000fe4000784c0ff */
[----:B------:R-:W-:-:S13]  /*0ac0*/  ISETP.GE.U32.AND P1, PT, R5, 0x8, PT ;  /* 0x000000080500780c */ /* 0x000fda0003f26070 */
[----:B------:R-:W-:Y:S01]  /*0ad0*/  @P1 VIADD R0, R0, 0x8 ;  /* 0x0000000800001836 */ /* 0x000fe20000000000 */
[----:B------:R-:W-:Y:S06]  /*0ae0*/  @!P2 BRA `(.L_x_12) ;  /* 0x0000001400d4a947 */ /* 0x000fec0003800000 */
[----:B------:R-:W-:-:S05]  /*0af0*/  VIADD R0, R0, 0x3 ;  /* 0x0000000300007836 */ /* 0x000fca0000000000 */
[----:B------:R3:W-:Y:S01]  /*0b00*/  STL [R1+0x9c44], R0 ;  /* 0x009c440001007387 */ /* 0x0007e20000100800 */
[----:B------:R-:W-:Y:S05]  /*0b10*/  BRA `(.L_x_12) ;  /* 0x0000001400c87947 */ /* 0x000fea0003800000 */
.L_x_14:
[----:B------:R-:W-:Y:S01]  /*0b20*/  LOP3.LUT R3, R4, 0xffff, RZ, 0xc0, !PT ;  /* 0x0000ffff04037812 */ /* 0x000fe200078ec0ff */
[----:B------:R-:W-:Y:S01]  /*0b30*/  BSSY.RECONVERGENT B2, `(.L_x_18) ;  /* 0x0000042000027945 */ /* 0x000fe20003800200 */
[----:B------:R-:W-:Y:S02]  /*0b40*/  LOP3.LUT R5, R5, 0xffff, RZ, 0xc0, !PT ;  /* 0x0000ffff05057812 */ /* 0x000fe400078ec0ff */
[----:B------:R-:W-:Y:S02]  /*0b50*/  LOP3.LUT R2, R3, 0xf, RZ, 0xc0, !PT ;  /* 0x0000000f03027812 */ /* 0x000fe400078ec0ff */
[C---:B------:R-:W-:Y:S02]  /*0b60*/  LOP3.LUT R4, R5.reuse, 0x7, RZ, 0xc0, !PT ;  /* 0x0000000705047812 */ /* 0x040fe400078ec0ff */
[----:B------:R-:W-:Y:S01]  /*0b70*/  LOP3.LUT R5, R5, 0x3, RZ, 0xc0, !PT ;  /* 0x0000000305057812 */ /* 0x000fe200078ec0ff */
[----:B------:R-:W-:Y:S02]  /*0b80*/  VIADD R2, R2, 0xffffffff ;  /* 0xffffffff02027836 */ /* 0x000fe40000000000 */
[----:B------:R-:W-:-:S03]  /*0b90*/  VIADD R4, R4, 0xffffffff ;  /* 0xffffffff04047836 */ /* 0x000fc60000000000 */
[----:B------:R-:W-:Y:S01]  /*0ba0*/  ISETP.GE.U32.AND P1, PT, R2, 0x7, PT ;  /* 0x000000070200780c */ /* 0x000fe20003f26070 */
[----:B------:R-:W-:Y:S01]  /*0bb0*/  IMAD.MOV.U32 R2, RZ, RZ, 0x1 ;  /* 0x00000001ff027424 */ /* 0x000fe200078e00ff */
[----:B------:R-:W-:-:S13]  /*0bc0*/  ISETP.GE.U32.AND P2, PT, R4, 0x3, PT ;  /* 0x000000030400780c */ /* 0x000fda0003f46070 */
.L_x_25:
[----:B---3--:R3:W-:Y:S01]  /*0bd0*/  STL [R1+0x9c44], R2 ;  /* 0x009c440201007387 */ /* 0x0087e20000100800 */
[----:B------:R-:W-:Y:S01]  /*0be0*/  LOP3.LUT P3, RZ, R8, 0xf, RZ, 0xc0, !PT ;  /* 0x0000000f08ff7812 */ /* 0x000fe2000786c0ff */
[----:B------:R-:W-:-:S12]  /*0bf0*/  BSSY.RECONVERGENT B1, `(.L_x_19) ;  /* 0x0000032000017945 */ /* 0x000fd80003800200 */
[----:B---34-:R-:W-:Y:S05]  /*0c00*/  @!P3 BRA `(.L_x_20) ;  /* 0x0000000000c0b947 */ /* 0x018fea0003800000 */
[----:B------:R-:W-:Y:S01]  /*0c10*/  BSSY.RECONVERGENT B3, `(.L_x_21) ;  /* 0x0000014000037945 */ /* 0x000fe20003800200 */
[----:B------:R-:W-:Y:S01]  /*0c20*/  LOP3.LUT P3, RZ, R3, 0x7, RZ, 0xc0, !PT ;  /* 0x0000000703ff7812 */ /* 0x000fe2000786c0ff */
[----:B------:R-:W-:Y:S02]  /*0c30*/  IMAD.MOV.U32 R4, RZ, RZ, RZ ;  /* 0x000000ffff047224 */ /* 0x000fe400078e00ff */
[----:B------:R-:W-:Y:S10]  /*0c40*/  @!P1 BRA `(.L_x_22) ;  /* 0x0000000000409947 */ /* 0x000ff40003800000 */
[----:B------:R-:W3:Y:S04]  /*0c50*/  LDL R6, [R1+0x9c48] ;  /* 0x009c480001067983 */ /* 0x000ee80000100800 */
[----:B-12---:R-:W2:Y:S04]  /*0c60*/  LDL R12, [R1+0x9c4c] ;  /* 0x009c4c00010c7983 */ /* 0x006ea80000100800 */
[----:B------:R-:W4:Y:S04]  /*0c70*/  LDL R14, [R1+0x9c50] ;  /* 0x009c5000010e7983 */ /* 0x000f280000100800 */
[----:B0-----:R-:W5:Y:S04]  /*0c80*/  LDL R16, [R1+0x9c54] ;  /* 0x009c540001107983 */ /* 0x001f680000100800 */
[----:B------:R-:W5:Y:S04]  /*0c90*/  LDL R18, [R1+0x9c58] ;  /* 0x009c580001127983 */ /* 0x000f680000100800 */
[----:B------:R-:W5:Y:S04]  /*0ca0*/  LDL R26, [R1+0x9c5c] ;  /* 0x009c5c00011a7983 */ /* 0x000f680000100800 */
[----:B------:R-:W5:Y:S01]  /*0cb0*/  LDL R28, [R1+0x9c60] ;  /* 0x009c6000011c7983 */ /* 0x000f620000100800 */
[----:B------:R-:W-:-:S03]  /*0cc0*/  IMAD.MOV.U32 R4, RZ, RZ, 0x8 ;  /* 0x00000008ff047424 */ /* 0x000fc600078e00ff */
[----:B------:R0:W-:Y:S04]  /*0cd0*/  STL [R1], R2 ;  /* 0x0000000201007387 */ /* 0x0001e80000100800 */
[----:B---3--:R0:W-:Y:S04]  /*0ce0*/  STL [R1+0x4], R6 ;  /* 0x0000040601007387 */ /* 0x0081e80000100800 */
[----:B--2---:R0:W-:Y:S04]  /*0cf0*/  STL [R1+0x8], R12 ;  /* 0x0000080c01007387 */ /* 0x0041e80000100800 */
[----:B----4-:R0:W-:Y:S04]  /*0d00*/  STL [R1+0xc], R14 ;  /* 0x00000c0e01007387 */ /* 0x0101e80000100800 */
[----:B-----5:R0:W-:Y:S04]  /*0d10*/  STL [R1+0x10], R16 ;  /* 0x0000101001007387 */ /* 0x0201e80000100800 */
[----:B------:R0:W-:Y:S04]  /*0d20*/  STL [R1+0x14], R18 ;  /* 0x0000141201007387 */ /* 0x0001e80000100800 */
[----:B------:R0:W-:Y:S04]  /*0d30*/  STL [R1+0x18], R26 ;  /* 0x0000181a01007387 */ /* 0x0001e80000100800 */
[----:B------:R0:W-:Y:S02]  /*0d40*/  STL [R1+0x1c], R28 ;  /* 0x00001c1c01007387 */ /* 0x0001e40000100800 */
.L_x_22:
[----:B------:R-:W-:Y:S05]  /*0d50*/  BSYNC.RECONVERGENT B3 ;  /* 0x0000000000037941 */ /* 0x000fea0003800200 */
.L_x_21:
[----:B------:R-:W-:Y:S05]  /*0d60*/  @!P3 BRA `(.L_x_20) ;  /* 0x000000000068b947 */ /* 0x000fea0003800000 */
[----:B------:R-:W-:Y:S01]  /*0d70*/  BSSY.RECONVERGENT B3, `(.L_x_23) ;  /* 0x000000d000037945 */ /* 0x000fe20003800200 */
[----:B------:R-:W-:-:S03]  /*0d80*/  ISETP.NE.AND P3, PT, R5, RZ, PT ;  /* 0x000000ff0500720c */ /* 0x000fc60003f65270 */
[----:B------:R-:W-:Y:S10]  /*0d90*/  @!P2 BRA `(.L_x_24) ;  /* 0x000000000028a947 */ /* 0x000ff40003800000 */
[----:B0-2---:R-:W-:-:S05]  /*0da0*/  IMAD R14, R4, 0x4, R1 ;  /* 0x00000004040e7824 */ /* 0x005fca00078e0201 */
[----:B------:R-:W2:Y:S04]  /*0db0*/  LDL R6, [R14+0x9c44] ;  /* 0x009c44000e067983 */ /* 0x000ea80000100800 */
[----:B------:R-:W3:Y:S04]  /*0dc0*/  LDL R7, [R14+0x9c48] ;  /* 0x009c48000e077983 */ /* 0x000ee80000100800 */
[----:B-1----:R-:W4:Y:S04]  /*0dd0*/  LDL R12, [R14+0x9c4c] ;  /* 0x009c4c000e0c7983 */ /* 0x002f280000100800 */
[----:B------:R-:W5:Y:S01]  /*0de0*/  LDL R13, [R14+0x9c50] ;  /* 0x009c50000e0d7983 */ /* 0x000f620000100800 */
[----:B------:R-:W-:-:S03]  /*0df0*/  VIADD R4, R4, 0x4 ;  /* 0x0000000404047836 */ /* 0x000fc60000000000 */
[----:B--2---:R0:W-:Y:S04]  /*0e00*/  STL [R14], R6 ;  /* 0x000000060e007387 */ /* 0x0041e80000100800 */
[----:B---3--:R0:W-:Y:S04]  /*0e10*/  STL [R14+0x4], R7 ;  /* 0x000004070e007387 */ /* 0x0081e80000100800 */
[----:B----4-:R0:W-:Y:S04]  /*0e20*/  STL [R14+0x8], R12 ;  /* 0x0000080c0e007387 */ /* 0x0101e80000100800 */
[----:B-----5:R0:W-:Y:S02]  /*0e30*/  STL [R14+0xc], R13 ;  /* 0x00000c0d0e007387 */ /* 0x0201e40000100800 */
.L_x_24:
[----:B------:R-:W-:Y:S05]  /*0e40*/  BSYNC.RECONVERGENT B3 ;  /* 0x0000000000037941 */ /* 0x000fea0003800200 */
.L_x_23:
[----:B------:R-:W-:Y:S05]  /*0e50*/  @!P3 BRA `(.L_x_20) ;  /* 0x00000000002cb947 */ /* 0x000fea0003800000 */
[----:B0-----:R-:W-:-:S05]  /*0e60*/  IMAD R7, R4, 0x4, R1 ;  /* 0x0000000404077824 */ /* 0x001fca00078e0201 */
[----:B------:R-:W3:Y:S01]  /*0e70*/  LDL R4, [R7+0x9c44] ;  /* 0x009c440007047983 */ /* 0x000ee20000100800 */
[----:B------:R-:W-:-:S03]  /*0e80*/  ISETP.NE.AND P3, PT, R5, 0x1, PT ;  /* 0x000000010500780c */ /* 0x000fc60003f65270 */
[----:B---3--:R3:W-:Y:S10]  /*0e90*/  STL [R7], R4 ;  /* 0x0000000407007387 */ /* 0x0087f40000100800 */
[----:B------:R-:W-:Y:S05]  /*0ea0*/  @!P3 BRA `(.L_x_20) ;  /* 0x000000000018b947 */ /* 0x000fea0003800000 */
[----:B---3--:R-:W3:Y:S01]  /*0eb0*/  LDL R4, [R7+0x9c48] ;  /* 0x009c480007047983 */ /* 0x008ee20000100800 */
[----:B------:R-:W-:-:S03]  /*0ec0*/  ISETP.NE.AND P3, PT, R5, 0x2, PT ;  /* 0x000000020500780c */ /* 0x000fc60003f65270 */
[----:B---3--:R4:W-:Y:S10]  /*0ed0*/  STL [R7+0x4], R4 ;  /* 0x0000040407007387 */ /* 0x0089f40000100800 */
[----:B------:R-:W-:Y:S05]  /*0ee0*/  @!P3 BRA `(.L_x_20) ;  /* 0x000000000008b947 */ /* 0x000fea0003800000 */
[----:B----4-:R-:W3:Y:S04]  /*0ef0*/  LDL R4, [R7+0x9c4c] ;  /* 0x009c4c0007047983 */ /* 0x010ee80000100800 */
[----:B---3--:R0:W-:Y:S02]  /*0f00*/  STL [R7+0x8], R4 ;  /* 0x0000080407007387 */ /* 0x0081e40000100800 */
.L_x_20:
[----:B------:R-:W-:Y:S05]  /*0f10*/  BSYNC.RECONVERGENT B1 ;  /* 0x0000000000017941 */ /* 0x000fea0003800200 */
.L_x_19:
[----:B0-----:R-:W-:-:S05]  /*0f20*/  VIADD R2, R2, 0x1 ;  /* 0x0000000102027836 */ /* 0x001fca0000000000 */
[----:B------:R-:W-:-:S13]  /*0f30*/  ISETP.NE.AND P3, PT, R2, R0, PT ;  /* 0x000000000200720c */ /* 0x000fda0003f65270 */
[----:B------:R-:W-:Y:S05]  /*0f40*/  @P3 BRA `(.L_x_25) ;  /* 0xfffffffc00203947 */ /* 0x000fea000383ffff */
[----:B------:R-:W-:Y:S05]  /*0f50*/  BSYNC.RECONVERGENT B2 ;  /* 0x0000000000027941 */ /* 0x000fea0003800200 */
.L_x_18:
[----:B------:R-:W-:Y:S05]  /*0f60*/  BRA `(.L_x_12) ;  /* 0x0000001000b47947 */ /* 0x000fea0003800000 */
.L_x_13:
[----:B------:R-:W-:Y:S02]  /*0f70*/  LOP3.LUT R7, R7, 0xffff, RZ, 0xc0, !PT ;  /* 0x0000ffff07077812 */ /* 0x000fe400078ec0ff */
[----:B--2---:R-:W-:Y:S02]  /*0f80*/  LOP3.LUT R14, R4, 0xffff, RZ, 0xc0, !PT ;  /* 0x0000ffff040e7812 */ /* 0x004fe400078ec0ff */
[----:B------:R-:W-:Y:S02]  /*0f90*/  LOP3.LUT R5, R5, 0xffff, RZ, 0xc0, !PT ;  /* 0x0000ffff05057812 */ /* 0x000fe400078ec0ff */
[----:B------:R-:W-:Y:S02]  /*0fa0*/  LOP3.LUT R2, R7, 0x7, RZ, 0xc0, !PT ;  /* 0x0000000707027812 */ /* 0x000fe400078ec0ff */
[----:B------:R-:W-:Y:S02]  /*0fb0*/  LOP3.LUT R3, R14, 0xf, RZ, 0xc0, !PT ;  /* 0x0000000f0e037812 */ /* 0x000fe400078ec0ff */
[----:B------:R-:W-:Y:S01]  /*0fc0*/  LOP3.LUT R4, R5, 0x7, RZ, 0xc0, !PT ;  /* 0x0000000705047812 */ /* 0x000fe200078ec0ff */
[----:B------:R-:W-:Y:S01]  /*0fd0*/  VIADD R2, R2, 0xffffffff ;  /* 0xffffffff02027836 */ /* 0x000fe20000000000 */
[----:B0-----:R-:W-:Y:S01]  /*0fe0*/  LOP3.LUT R16, R8, 0xfffffff0, RZ, 0xc0, !PT ;  /* 0xfffffff008107812 */ /* 0x001fe200078ec0ff */
[----:B------:R-:W-:Y:S01]  /*0ff0*/  VIADD R3, R3, 0xffffffff ;  /* 0xffffffff03037836 */ /* 0x000fe20000000000 */
[----:B------:R-:W-:Y:S01]  /*1000*/  LOP3.LUT R15, R5, 0x3, RZ, 0xc0, !PT ;  /* 0x00000003050f7812 */ /* 0x000fe200078ec0ff */
[----:B------:R-:W-:Y:S01]  /*1010*/  VIADD R4, R4, 0xffffffff ;  /* 0xffffffff04047836 */ /* 0x000fe20000000000 */
[----:B------:R-:W-:Y:S01]  /*1020*/  ISETP.GE.U32.AND P1, PT, R2, 0x3, PT ;  /* 0x000000030200780c */ /* 0x000fe20003f26070 */
[----:B------:R-:W-:Y:S01]  /*1030*/  HFMA2 R2, -RZ, RZ, 0, 5.9604644775390625e-08 ;  /* 0x00000001ff027431 */ /* 0x000fe200000001ff */
[----:B------:R-:W-:-:S02]  /*1040*/  ISETP.GE.U32.AND P2, PT, R3, 0x7, PT ;  /* 0x000000070300780c */ /* 0x000fc40003f46070 */
[----:B------:R-:W-:-:S13]  /*1050*/  ISETP.GE.U32.AND P3, PT, R4, 0x3, PT ;  /* 0x000000030400780c */ /* 0x000fda0003f66070 */
.L_x_45:
[----:B-12---:R-:W-:Y:S01]  /*1060*/  IADD3 R12, P4, PT, R10, R2, RZ ;  /* 0x000000020a0c7210 */ /* 0x006fe20007f9e0ff */
[----:B0-----:R0:W-:Y:S03]  /*1070*/  STL [R1+0x9c44], R2 ;  /* 0x009c440201007387 */ /* 0x0011e60000100800 */
[----:B------:R-:W-:-:S05]  /*1080*/  LEA.HI.X.SX32 R13, R2, R11, 0x1, P4 ;  /* 0x0000000b020d7211 */ /* 0x000fca00020f0eff */
[----:B---345:R1:W5:Y:S01]  /*1090*/  LD.E.U8 R3, desc[UR4][R12.64+-0x1] ;  /* 0xffffff040c037980 */ /* 0x038362000c101100 */
[----:B------:R-:W-:Y:S01]  /*10a0*/  ISETP.GE.U32.AND P5, PT, R9, 0x8, PT ;  /* 0x000000080900780c */ /* 0x000fe20003fa6070 */
[----:B0-----:R-:W-:Y:S01]  /*10b0*/  VIADD R2, R2, 0x1 ;  /* 0x0000000102027836 */ /* 0x001fe20000000000 */
[----:B------:R-:W-:Y:S01]  /*10c0*/  BSSY.RECONVERGENT B1, `(.L_x_26) ;  /* 0x0000053000017945 */ /* 0x000fe20003800200 */
[----:B------:R-:W-:-:S03]  /*10d0*/  IMAD.MOV.U32 R4, RZ, RZ, 0x1 ;  /* 0x00000001ff047424 */ /* 0x000fc600078e00ff */
[----:B------:R-:W-:-:S07]  /*10e0*/  ISETP.NE.AND P4, PT, R2, R0, PT ;  /* 0x000000000200720c */ /* 0x000fce0003f85270 */
[----:B-1----:R-:W-:Y:S06]  /*10f0*/  @!P5 BRA `(.L_x_27) ;  /* 0x00000004003cd947 */ /* 0x002fec0003800000 */
[----:B------:R-:W-:Y:S01]  /*1100*/  BSSY.RECONVERGENT B2, `(.L_x_27) ;  /* 0x000004e000027945 */ /* 0x000fe20003800200 */
[----:B------:R-:W-:-:S07]  /*1110*/  IMAD.MOV.U32 R12, RZ, RZ, 0x1 ;  /* 0x00000001ff0c7424 */ /* 0x000fce00078e00ff */
.L_x_28:
[----:B------:R-:W-:-:S04]  /*1120*/  IADD3 R4, P5, PT, R24, R12, RZ ;  /* 0x0000000c18047210 */ /* 0x000fc80007fbe0ff */
[----:B------:R-:W-:-:S05]  /*1130*/  LEA.HI.X.SX32 R5, R12, R25, 0x1, P5 ;  /* 0x000000190c057211 */ /* 0x000fca00028f0eff */
[----:B------:R-:W2:Y:S01]  /*1140*/  LD.E.U8 R18, desc[UR4][R4.64+-0x1] ;  /* 0xffffff0404127980 */ /* 0x000ea2000c101100 */
[C-C-:B------:R-:W-:Y:S02]  /*1150*/  IMAD R27, R12.reuse, 0x4, R1.reuse ;  /* 0x000000040c1b7824 */ /* 0x140fe400078e0201 */
[----:B------:R-:W-:-:S03]  /*1160*/  IMAD R13, R12, 0x4, R1 ;  /* 0x000000040c0d7824 */ /* 0x000fc600078e0201 */
[----:B------:R-:W3:Y:S04]  /*1170*/  LDL R19, [R27+-0x4] ;  /* 0xfffffc001b137983 */ /* 0x000ee80000100800 */
[----:B------:R-:W4:Y:S04]  /*1180*/  LDL R26, [R27+0x9c40] ;  /* 0x009c40001b1a7983 */ /* 0x000f280000100800 */
[----:B------:R-:W4:Y:S01]  /*1190*/  LDL R17, [R13] ;  /* 0x000000000d117983 */ /* 0x000f220000100800 */
[----:B--2--5:R-:W-:-:S03]  /*11a0*/  ISETP.NE.AND P5, PT, R3, R18, PT ;  /* 0x000000120300720c */ /* 0x024fc60003fa5270 */
[----:B------:R-:W2:Y:S01]  /*11b0*/  LDL R18, [R13+0x4] ;  /* 0x000004000d127983 */ /* 0x000ea20000100800 */
[----:B---3--:R-:W-:-:S09]  /*11c0*/  VIADD R23, R19, 0x1 ;  /* 0x0000000113177836 */ /* 0x008fd20000000000 */
[----:B------:R-:W-:Y:S01]  /*11d0*/  @!P5 IMAD.MOV R23, RZ, RZ, R19 ;  /* 0x000000ffff17d224 */ /* 0x000fe200078e0213 */
[----:B----4-:R-:W-:-:S04]  /*11e0*/  VIMNMX R26, PT, PT, R17, R26, PT ;  /* 0x0000001a111a7248 */ /* 0x010fc80003fe0100 */
[----:B------:R-:W-:-:S05]  /*11f0*/  VIADDMNMX R23, R26, 0x1, R23, PT ;  /* 0x000000011a177846 */ /* 0x000fca0003800117 */
[----:B------:R-:W-:Y:S04]  /*1200*/  STL [R13+0x9c44], R23 ;  /* 0x009c44170d007387 */ /* 0x000fe80000100800 */
[----:B------:R-:W3:Y:S02]  /*1210*/  LD.E.U8 R26, desc[UR4][R4.64] ;  /* 0x00000004041a7980 */ /* 0x000ee4000c101100 */
[----:B---3--:R-:W-:Y:S01]  /*1220*/  ISETP.NE.AND P5, PT, R3, R26, PT ;  /* 0x0000001a0300720c */ /* 0x008fe20003fa5270 */
[----:B------:R-:W-:-:S12]  /*1230*/  VIADD R26, R17, 0x1 ;  /* 0x00000001111a7836 */ /* 0x000fd80000000000 */
[----:B------:R-:W-:Y:S01]  /*1240*/  @!P5 IMAD.MOV R26, RZ, RZ, R17 ;  /* 0x000000ffff1ad224 */ /* 0x000fe200078e0211 */
[----:B--2---:R-:W-:-:S04]  /*1250*/  VIMNMX R17, PT, PT, R23, R18, PT ;  /* 0x0000001217117248 */ /* 0x004fc80003fe0100 */
[----:B------:R-:W-:Y:S02]  /*1260*/  VIADDMNMX R26, R17, 0x1, R26, PT ;  /* 0x00000001111a7846 */ /* 0x000fe4000380011a */
[----:B------:R-:W2:Y:S04]  /*1270*/  LDL R17, [R13+0x8] ;  /* 0x000008000d117983 */ /* 0x000ea80000100800 */
[----:B------:R0:W-:Y:S04]  /*1280*/  STL [R13+0x9c48], R26 ;  /* 0x009c481a0d007387 */ /* 0x0001e80000100800 */
[----:B------:R-:W3:Y:S01]  /*1290*/  LD.E.U8 R28, desc[UR4][R4.64+0x1] ;  /* 0x00000104041c7980 */ /* 0x000ee2000c101100 */
[----:B------:R-:W-:Y:S01]  /*12a0*/  VIADD R19, R18, 0x1 ;  /* 0x0000000112137836 */ /* 0x000fe20000000000 */
[----:B---3--:R-:W-:-:S13]  /*12b0*/  ISETP.NE.AND P5, PT, R3, R28, PT ;  /* 0x0000001c0300720c */ /* 0x008fda0003fa5270 */
[----:B------:R-:W-:Y:S01]  /*12c0*/  @!P5 IMAD.MOV R19, RZ, RZ, R18 ;  /* 0x000000ffff13d224 */ /* 0x000fe200078e0212 */
[----:B--2---:R-:W-:-:S04]  /*12d0*/  VIMNMX R18, PT, PT, R26, R17, PT ;  /* 0x000000111a127248 */ /* 0x004fc80003fe0100 */
[----:B------:R-:W-:Y:S02]  /*12e0*/  VIADDMNMX R19, R18, 0x1, R19, PT ;  /* 0x0000000112137846 */ /* 0x000fe40003800113 */
[----:B------:R-:W2:Y:S04]  /*12f0*/  LDL R18, [R13+0xc] ;  /* 0x00000c000d127983 */ /* 0x000ea80000100800 */
[----:B------:R1:W-:Y:S04]  /*1300*/  STL [R13+0x9c4c], R19 ;  /* 0x009c4c130d007387 */ /* 0x0003e80000100800 */
[----:B------:R-:W3:Y:S01]  /*1310*/  LD.E.U8 R28, desc[UR4][R4.64+0x2] ;  /* 0x00000204041c7980 */ /* 0x000ee2000c101100 */
[----:B0-----:R-:W-:Y:S01]  /*1320*/  VIADD R26, R17, 0x1 ;  /* 0x00000001111a7836 */ /* 0x001fe20000000000 */
[----:B---3--:R-:W-:-:S13]  /*1330*/  ISETP.NE.AND P5, PT, R3, R28, PT ;  /* 0x0000001c0300720c */ /* 0x008fda0003fa5270 */
[----:B------:R-:W-:Y:S01]  /*1340*/  @!P5 IMAD.MOV R26, RZ, RZ, R17 ;  /* 0x000000ffff1ad224 */ /* 0x000fe200078e0211 */
[----:B--2---:R-:W-:-:S04]  /*1350*/  VIMNMX R17, PT, PT, R19, R18, PT ;  /* 0x0000001213117248 */ /* 0x004fc80003fe0100 */
[----:B------:R-:W-:Y:S02]  /*1360*/  VIADDMNMX R26, R17, 0x1, R26, PT ;  /* 0x00000001111a7846 */ /* 0x000fe4000380011a */
[----:B------:R-:W2:Y:S04]  /*1370*/  LDL R17, [R13+0x10] ;  /* 0x000010000d117983 */ /* 0x000ea80000100800 */
[----:B------:R0:W-:Y:S04]  /*1380*/  STL [R13+0x9c50], R26 ;  /* 0x009c501a0d007387 */ /* 0x0001e80000100800 */
[----:B------:R-:W3:Y:S01]  /*1390*/  LD.E.U8 R28, desc[UR4][R4.64+0x3] ;  /* 0x00000304041c7980 */ /* 0x000ee2000c101100 */
[----:B-1----:R-:W-:Y:S01]  /*13a0*/  VIADD R19, R18, 0x1 ;  /* 0x0000000112137836 */ /* 0x002fe20000000000 */
[----:B---3--:R-:W-:-:S13]  /*13b0*/  ISETP.NE.AND P5, PT, R3, R28, PT ;  /* 0x0000001c0300720c */ /* 0x008fda0003fa5270 */
[----:B------:R-:W-:Y:S01]  /*13c0*/  @!P5 IMAD.MOV R19, RZ, RZ, R18 ;  /* 0x000000ffff13d224 */ /* 0x000fe200078e0212 */
[----:B--2---:R-:W-:-:S04]  /*13d0*/  VIMNMX R18, PT, PT, R26, R17, PT ;  /* 0x000000111a127248 */ /* 0x004fc80003fe0100 */
[----:B------:R-:W-:Y:S02]  /*13e0*/  VIADDMNMX R19, R18, 0x1, R19, PT ;  /* 0x0000000112137846 */ /* 0x000fe40003800113 */
[----:B------:R-:W2:Y:S04]  /*13f0*/  LDL R18, [R13+0x14] ;  /* 0x000014000d127983 */ /* 0x000ea80000100800 */
[----:B------:R1:W-:Y:S04]  /*1400*/  STL [R13+0x9c54], R19 ;  /* 0x009c54130d007387 */ /* 0x0003e80000100800 */
[----:B------:R-:W3:Y:S01]  /*1410*/  LD.E.U8 R28, desc[UR4][R4.64+0x4] ;  /* 0x00000404041c7980 */ /* 0x000ee2000c101100 */
[----:B0-----:R-:W-:-:S02]  /*1420*/  IADD3 R26, PT, PT, R17, 0x1, RZ ;  /* 0x00000001111a7810 */ /* 0x001fc40007ffe0ff */
        /* <DEDUP_REMOVED lines=14> */
[----:B------:R3:W4:Y:S01]  /*1510*/  LD.E.U8 R28, desc[UR4][R4.64+0x6] ;  /* 0x00000604041c7980 */ /* 0x000722000c101100 */
[----:B0-----:R-:W-:-:S02]  /*1520*/  VIADD R26, R17, 0x1 ;  /* 0x00000001111a7836 */ /* 0x001fc40000000000 */
[----:B---3--:R-:W-:Y:S01]  /*1530*/  VIADD R4, R12, 0x8 ;  /* 0x000000080c047836 */ /* 0x008fe20000000000 */
[----:B----4-:R-:W-:Y:S02]  /*1540*/  ISETP.NE.AND P5, PT, R3, R28, PT ;  /* 0x0000001c0300720c */ /* 0x010fe40003fa5270 */
[----:B--2---:R-:W-:-:S11]  /*1550*/  VIMNMX R19, PT, PT, R18, R19, PT ;  /* 0x0000001312137248 */ /* 0x004fd60003fe0100 */
[----:B------:R-:W-:-:S05]  /*1560*/  @!P5 IMAD.MOV R26, RZ, RZ, R17 ;  /* 0x000000ffff1ad224 */ /* 0x000fca00078e0211 */
[----:B------:R-:W-:Y:S01]  /*1570*/  VIADDMNMX R26, R19, 0x1, R26, PT ;  /* 0x00000001131a7846 */ /* 0x000fe2000380011a */
[----:B------:R-:W-:Y:S01]  /*1580*/  VIADD R17, R12, 0x7 ;  /* 0x000000070c117836 */ /* 0x000fe20000000000 */
[----:B------:R-:W-:-:S03]  /*1590*/  LOP3.LUT R28, R9, 0x7ffffff8, RZ, 0xc0, !PT ;  /* 0x7ffffff8091c7812 */ /* 0x000fc600078ec0ff */
[----:B------:R1:W-:Y:S01]  /*15a0*/  STL [R13+0x9c60], R26 ;  /* 0x009c601a0d007387 */ /* 0x0003e20000100800 */
[----:B------:R-:W-:Y:S01]  /*15b0*/  ISETP.NE.AND P5, PT, R17, R28, PT ;  /* 0x0000001c1100720c */ /* 0x000fe20003fa5270 */
[----:B------:R-:W-:-:S12]  /*15c0*/  IMAD.MOV.U32 R12, RZ, RZ, R4 ;  /* 0x000000ffff0c7224 */ /* 0x000fd800078e0004 */
[----:B-1----:R-:W-:Y:S05]  /*15d0*/  @P5 BRA `(.L_x_28) ;  /* 0xfffffff800d05947 */ /* 0x002fea000383ffff */
[----:B------:R-:W-:Y:S05]  /*15e0*/  BSYNC.RECONVERGENT B2 ;  /* 0x0000000000027941 */ /* 0x000fea0003800200 */
.L_x_27:
[----:B------:R-:W-:Y:S05]  /*15f0*/  BSYNC.RECONVERGENT B1 ;  /* 0x0000000000017941 */ /* 0x000fea0003800200 */
.L_x_26:
[----:B------:R-:W-:Y:S01]  /*1600*/  LOP3.LUT P5, RZ, R9, 0x7, RZ, 0xc0, !PT ;  /* 0x0000000709ff7812 */ /* 0x000fe200078ac0ff */
[----:B------:R-:W-:-:S12]  /*1610*/  BSSY.RECONVERGENT B1, `(.L_x_29) ;  /* 0x000005f000017945 */ /* 0x000fd80003800200 */
[----:B------:R-:W-:Y:S05]  /*1620*/  @!P5 BRA `(.L_x_30) ;  /* 0x000000040074d947 */ /* 0x000fea0003800000 */
[----:B------:R-:W-:Y:S01]  /*1630*/  BSSY.RECONVERGENT B2, `(.L_x_31) ;  /* 0x000002e000027945 */ /* 0x000fe20003800200 */
[----:B------:R-:W-:-:S03]  /*1640*/  LOP3.LUT P5, RZ, R7, 0x3, RZ, 0xc0, !PT ;  /* 0x0000000307ff7812 */ /* 0x000fc600078ac0ff */
[----:B------:R-:W-:Y:S10]  /*1650*/  @!P1 BRA `(.L_x_32) ;  /* 0x0000000000ac9947 */ /* 0x000ff40003800000 */
        /* <DEDUP_REMOVED lines=8> */
[----:B--2--5:R-:W-:Y:S01]  /*16e0*/  ISETP.NE.AND P6, PT, R3, R18, PT ;  /* 0x000000120300720c */ /* 0x024fe20003fc5270 */
[----:B---3--:R-:W-:-:S12]  /*16f0*/  VIADD R23, R19, 0x1 ;  /* 0x0000000113177836 */ /* 0x008fd80000000000 */
[----:B------:R-:W-:Y:S01]  /*1700*/  @!P6 IMAD.MOV R23, RZ, RZ, R19 ;  /* 0x000000ffff17e224 */ /* 0x000fe200078e0213 */
[----:B----4-:R-:W-:-:S04]  /*1710*/  VIMNMX R26, PT, PT, R17, R26, PT ;  /* 0x0000001a111a7248 */ /* 0x010fc80003fe0100 */
[----:B------:R-:W-:-:S05]  /*1720*/  VIADDMNMX R23, R26, 0x1, R23, PT ;  /* 0x000000011a177846 */ /* 0x000fca0003800117 */
[----:B------:R0:W-:Y:S04]  /*1730*/  STL [R5+0x9c44], R23 ;  /* 0x009c441705007387 */ /* 0x0001e80000100800 */
[----:B------:R-:W2:Y:S01]  /*1740*/  LD.E.U8 R26, desc[UR4][R12.64] ;  /* 0x000000040c1a7980 */ /* 0x000ea2000c101100 */
[----:B------:R-:W-:-:S04]  /*1750*/  VIADD R18, R4, 0x1 ;  /* 0x0000000104127836 */ /* 0x000fc80000000000 */
[----:B------:R-:W-:-:S05]  /*1760*/  IMAD R19, R18, 0x4, R1 ;  /* 0x0000000412137824 */ /* 0x000fca00078e0201 */
[----:B------:R-:W3:Y:S01]  /*1770*/  LDL R18, [R19] ;  /* 0x0000000013127983 */ /* 0x000ee20000100800 */
[----:B------:R-:W-:Y:S02]  /*1780*/  VIADD R27, R17, 0x1 ;  /* 0x00000001111b7836 */ /* 0x000fe40000000000 */
[----:B------:R-:W-:Y:S01]  /*1790*/  VIADD R28, R4, 0x2 ;  /* 0x00000002041c7836 */ /* 0x000fe20000000000 */
[----:B--2---:R-:W-:Y:S02]  /*17a0*/  ISETP.NE.AND P6, PT, R3, R26, PT ;  /* 0x0000001a0300720c */ /* 0x004fe40003fc5270 */
[----:B---3--:R-:W-:-:S11]  /*17b0*/  VIMNMX R26, PT, PT, R23, R18, PT ;  /* 0x00000012171a7248 */ /* 0x008fd60003fe0100 */
[----:B------:R-:W-:-:S04]  /*17c0*/  @!P6 IADD3 R27, PT, PT, R17, RZ, RZ ;  /* 0x000000ff111be210 */ /* 0x000fc80007ffe0ff */
[----:B------:R-:W-:-:S05]  /*17d0*/  VIADDMNMX R26, R26, 0x1, R27, PT ;  /* 0x000000011a1a7846 */ /* 0x000fca000380011b */
[----:B------:R1:W-:Y:S04]  /*17e0*/  STL [R19+0x9c44], R26 ;  /* 0x009c441a13007387 */ /* 0x0003e80000100800 */
[----:B------:R-:W2:Y:S01]  /*17f0*/  LD.E.U8 R27, desc[UR4][R12.64+0x1] ;  /* 0x000001040c1b7980 */ /* 0x000ea2000c101100 */
[----:B0-----:R-:W-:-:S05]  /*1800*/  IMAD R23, R28, 0x4, R1 ;  /* 0x000000041c177824 */ /* 0x001fca00078e0201 */
[----:B------:R-:W3:Y:S01]  /*1810*/  LDL R17, [R23] ;  /* 0x0000000017117983 */ /* 0x000ee20000100800 */
[----:B--2---:R-:W-:Y:S01]  /*1820*/  ISETP.NE.AND P6, PT, R3, R27, PT ;  /* 0x0000001b0300720c */ /* 0x004fe20003fc5270 */
[----:B------:R-:W-:-:S12]  /*1830*/  VIADD R27, R18, 0x1 ;  /* 0x00000001121b7836 */ /* 0x000fd80000000000 */
[----:B------:R-:W-:Y:S01]  /*1840*/  @!P6 IMAD.MOV R27, RZ, RZ, R18 ;  /* 0x000000ffff1be224 */ /* 0x000fe200078e0212 */
[----:B---3--:R-:W-:-:S04]  /*1850*/  VIMNMX R18, PT, PT, R26, R17, PT ;  /* 0x000000111a127248 */ /* 0x008fc80003fe0100 */
[----:B------:R-:W-:-:S05]  /*1860*/  VIADDMNMX R18, R18, 0x1, R27, PT ;  /* 0x0000000112127846 */ /* 0x000fca000380011b */
[----:B------:R0:W-:Y:S04]  /*1870*/  STL [R23+0x9c44], R18 ;  /* 0x009c441217007387 */ /* 0x0001e80000100800 */
[----:B-1----:R-:W2:Y:S04]  /*1880*/  LD.E.U8 R26, desc[UR4][R12.64+0x2] ;  /* 0x000002040c1a7980 */ /* 0x002ea8000c101100 */
[----:B------:R-:W3:Y:S01]  /*1890*/  LDL R19, [R5+0xc] ;  /* 0x00000c0005137983 */ /* 0x000ee20000100800 */
[----:B------:R-:W-:Y:S01]  /*18a0*/  VIADD R4, R4, 0x4 ;  /* 0x0000000404047836 */ /* 0x000fe20000000000 */
[----:B--2---:R-:W-:Y:S01]  /*18b0*/  ISETP.NE.AND P6, PT, R3, R26, PT ;  /* 0x0000001a0300720c */ /* 0x004fe20003fc5270 */
[----:B------:R-:W-:Y:S01]  /*18c0*/  VIADD R26, R17, 0x1 ;  /* 0x00000001111a7836 */ /* 0x000fe20000000000 */
[----:B---3--:R-:W-:-:S11]  /*18d0*/  VIMNMX R19, PT, PT, R18, R19, PT ;  /* 0x0000001312137248 */ /* 0x008fd60003fe0100 */
[----:B------:R-:W-:-:S05]  /*18e0*/  @!P6 IMAD.MOV R26, RZ, RZ, R17 ;  /* 0x000000ffff1ae224 */ /* 0x000fca00078e0211 */
[----:B------:R-:W-:-:S05]  /*18f0*/  VIADDMNMX R26, R19, 0x1, R26, PT ;  /* 0x00000001131a7846 */ /* 0x000fca000380011a */
[----:B------:R0:W-:Y:S02]  /*1900*/  STL [R5+0x9c50], R26 ;  /* 0x009c501a05007387 */ /* 0x0001e40000100800 */
.L_x_32:
[----:B------:R-:W-:Y:S05]  /*1910*/  BSYNC.RECONVERGENT B2 ;  /* 0x0000000000027941 */ /* 0x000fea0003800200 */
.L_x_31:
[----:B------:R-:W-:Y:S05]  /*1920*/  @!P5 BRA `(.L_x_30) ;  /* 0x0000000000b4d947 */ /* 0x000fea0003800000 */
[C---:B0-----:R-:W-:Y:S01]  /*1930*/  LOP3.LUT R5, R6.reuse, 0x3, RZ, 0xc0, !PT ;  /* 0x0000000306057812 */ /* 0x041fe200078ec0ff */
[----:B------:R-:W-:Y:S01]  /*1940*/  BSSY.RECONVERGENT B2, `(.L_x_33) ;  /* 0x000001c000027945 */ /* 0x000fe20003800200 */
[----:B------:R-:W-:Y:S02]  /*1950*/  LOP3.LUT R12, R6, 0x1, RZ, 0xc0, !PT ;  /* 0x00000001060c7812 */ /* 0x000fe400078ec0ff */
[----:B------:R-:W-:Y:S02]  /*1960*/  ISETP.NE.AND P6, PT, R5, 0x1, PT ;  /* 0x000000010500780c */ /* 0x000fe40003fc5270 */
[----:B------:R-:W-:-:S11]  /*1970*/  ISETP.NE.U32.AND P5, PT, R12, 0x1, PT ;  /* 0x000000010c00780c */ /* 0x000fd60003fa5070 */
[----:B------:R-:W-:Y:S05]  /*1980*/  @!P6 BRA `(.L_x_34) ;  /* 0x00000000005ce947 */ /* 0x000fea0003800000 */
        /* <DEDUP_REMOVED lines=11> */
[----:B----4-:R-:W-:Y:S01]  /*1a40*/  VIMNMX R26, PT, PT, R17, R26, PT ;  /* 0x0000001a111a7248 */ /* 0x010fe20003fe0100 */
[----:B------:R-:W2:Y:S03]  /*1a50*/  LDL R19, [R5+0x4] ;  /* 0x0000040005137983 */ /* 0x000ea60000100800 */
[----:B------:R-:W-:-:S05]  /*1a60*/  VIADDMNMX R26, R26, 0x1, R23, PT ;  /* 0x000000011a1a7846 */ /* 0x000fca0003800117 */
[----:B------:R0:W-:Y:S04]  /*1a70*/  STL [R5+0x9c44], R26 ;  /* 0x009c441a05007387 */ /* 0x0001e80000100800 */
[----:B------:R-:W3:Y:S01]  /*1a80*/  LD.E.U8 R12, desc[UR4][R12.64] ;  /* 0x000000040c0c7980 */ /* 0x000ee2000c101100 */
[----:B------:R-:W-:Y:S02]  /*1a90*/  VIADD R18, R17, 0x1 ;  /* 0x0000000111127836 */ /* 0x000fe40000000000 */
[----:B------:R-:W-:Y:S01]  /*1aa0*/  VIADD R4, R4, 0x2 ;  /* 0x0000000204047836 */ /* 0x000fe20000000000 */
[----:B---3--:R-:W-:Y:S02]  /*1ab0*/  ISETP.NE.AND P6, PT, R3, R12, PT ;  /* 0x0000000c0300720c */ /* 0x008fe40003fc5270 */
[----:B--2---:R-:W-:-:S11]  /*1ac0*/  VIMNMX R19, PT, PT, R26, R19, PT ;  /* 0x000000131a137248 */ /* 0x004fd60003fe0100 */
[----:B------:R-:W-:-:S05]  /*1ad0*/  @!P6 IMAD.MOV R18, RZ, RZ, R17 ;  /* 0x000000ffff12e224 */ /* 0x000fca00078e0211 */
[----:B------:R-:W-:-:S05]  /*1ae0*/  VIADDMNMX R18, R19, 0x1, R18, PT ;  /* 0x0000000113127846 */ /* 0x000fca0003800112 */
[----:B------:R0:W-:Y:S02]  /*1af0*/  STL [R5+0x9c48], R18 ;  /* 0x009c481205007387 */ /* 0x0001e40000100800 */
.L_x_34:
[----:B------:R-:W-:Y:S05]  /*1b00*/  BSYNC.RECONVERGENT B2 ;  /* 0x0000000000027941 */ /* 0x000fea0003800200 */
.L_x_33:
[----:B------:R-:W-:Y:S05]  /*1b10*/  @P5 BRA `(.L_x_30) ;  /* 0x0000000000385947 */ /* 0x000fea0003800000 */
[----:B------:R-:W-:-:S04]  /*1b20*/  IADD3 R12, P5, PT, R24, R4, RZ ;  /* 0x00000004180c7210 */ /* 0x000fc80007fbe0ff */
[----:B------:R-:W-:-:S05]  /*1b30*/  LEA.HI.X.SX32 R13, R4, R25, 0x1, P5 ;  /* 0x00000019040d7211 */ /* 0x000fca00028f0eff */
[----:B------:R-:W2:Y:S01]  /*1b40*/  LD.E.U8 R12, desc[UR4][R12.64+-0x1] ;  /* 0xffffff040c0c7980 */ /* 0x000ea2000c101100 */
[C---:B------:R-:W-:Y:S01]  /*1b50*/  IMAD R19, R4.reuse, 0x4, R1 ;  /* 0x0000000404137824 */ /* 0x040fe200078e0201 */
[----:B------:R-:W-:-:S04]  /*1b60*/  LEA R4, R4, R1, 0x2 ;  /* 0x0000000104047211 */ /* 0x000fc800078e10ff */
[----:B------:R-:W3:Y:S04]  /*1b70*/  LDL R17, [R19+-0x4] ;  /* 0xfffffc0013117983 */ /* 0x000ee80000100800 */
[----:B0-----:R-:W4:Y:S04]  /*1b80*/  LDL R18, [R19+0x9c40] ;  /* 0x009c400013127983 */ /* 0x001f280000100800 */
[----:B------:R-:W4:Y:S01]  /*1b90*/  LDL R5, [R4] ;  /* 0x0000000004057983 */ /* 0x000f220000100800 */
[----:B--2--5:R-:W-:Y:S01]  /*1ba0*/  ISETP.NE.AND P5, PT, R3, R12, PT ;  /* 0x0000000c0300720c */ /* 0x024fe20003fa5270 */
[----:B---3--:R-:W-:-:S12]  /*1bb0*/  VIADD R26, R17, 0x1 ;  /* 0x00000001111a7836 */ /* 0x008fd80000000000 */
[----:B------:R-:W-:Y:S01]  /*1bc0*/  @!P5 IMAD.MOV R26, RZ, RZ, R17 ;  /* 0x000000ffff1ad224 */ /* 0x000fe200078e0211 */
[----:B----4-:R-:W-:-:S04]  /*1bd0*/  VIMNMX R5, PT, PT, R5, R18, PT ;  /* 0x0000001205057248 */ /* 0x010fc80003fe0100 */
[----:B------:R-:W-:-:S05]  /*1be0*/  VIADDMNMX R5, R5, 0x1, R26, PT ;  /* 0x0000000105057846 */ /* 0x000fca000380011a */
[----:B------:R1:W-:Y:S02]  /*1bf0*/  STL [R4+0x9c44], R5 ;  /* 0x009c440504007387 */ /* 0x0003e40000100800 */
.L_x_30:
[----:B------:R-:W-:Y:S05]  /*1c00*/  BSYNC.RECONVERGENT B1 ;  /* 0x0000000000017941 */ /* 0x000fea0003800200 */
.L_x_29:
[----:B------:R-:W-:Y:S01]  /*1c10*/  ISETP.GE.U32.AND P5, PT, R9, 0xf, PT ;  /* 0x0000000f0900780c */ /* 0x000fe20003fa6070 */
[----:B------:R-:W-:Y:S01]  /*1c20*/  BSSY.RECONVERGENT B1, `(.L_x_35) ;  /* 0x000002b000017945 */ /* 0x000fe20003800200 */
[----:B-1----:R-:W-:-:S11]  /*1c30*/  IMAD.MOV.U32 R4, RZ, RZ, RZ ;  /* 0x000000ffff047224 */ /* 0x002fd600078e00ff */
[----:B------:R-:W-:Y:S05]  /*1c40*/  @!P5 BRA `(.L_x_36) ;  /* 0x0000000000a0d947 */ /* 0x000fea0003800000 */
[----:B------:R-:W-:Y:S01]  /*1c50*/  BSSY.RECONVERGENT B2, `(.L_x_37) ;  /* 0x0000026000027945 */ /* 0x000fe20003800200 */
[----:B-----5:R-:W-:-:S07]  /*1c60*/  IMAD.MOV.U32 R3, RZ, RZ, RZ ;  /* 0x000000ffff037224 */ /* 0x020fce00078e00ff */
.L_x_38:
[----:B-1----:R-:W-:-:S05]  /*1c70*/  IMAD R4, R3, 0x4, R1 ;  /* 0x0000000403047824 */ /* 0x002fca00078e0201 */
[----:B0-----:R-:W2:Y:S04]  /*1c80*/  LDL R5, [R4+0x9c44] ;  /* 0x009c440004057983 */ /* 0x001ea80000100800 */
[----:B------:R-:W3:Y:S04]  /*1c90*/  LDL R13, [R4+0x9c48] ;  /* 0x009c4800040d7983 */ /* 0x000ee80000100800 */
[----:B------:R-:W4:Y:S04]  /*1ca0*/  LDL R17, [R4+0x9c4c] ;  /* 0x009c4c0004117983 */ /* 0x000f280000100800 */
[----:B------:R-:W5:Y:S04]  /*1cb0*/  LDL R19, [R4+0x9c50] ;  /* 0x009c500004137983 */ /* 0x000f680000100800 */
[----:B------:R-:W5:Y:S04]  /*1cc0*/  LDL R23, [R4+0x9c54] ;  /* 0x009c540004177983 */ /* 0x000f680000100800 */
[----:B------:R-:W5:Y:S04]  /*1cd0*/  LDL R27, [R4+0x9c58] ;  /* 0x009c5800041b7983 */ /* 0x000f680000100800 */
[----:B------:R-:W5:Y:S04]  /*1ce0*/  LDL R29, [R4+0x9c5c] ;  /* 0x009c5c00041d7983 */ /* 0x000f680000100800 */
[----:B------:R-:W5:Y:S04]  /*1cf0*/  LDL R12, [R4+0x9c60] ;  /* 0x009c6000040c7983 */ /* 0x000f680000100800 */
[----:B------:R-:W5:Y:S04]  /*1d00*/  LDL R18, [R4+0x9c64] ;  /* 0x009c640004127983 */ /* 0x000f680000100800 */
[----:B------:R-:W5:Y:S04]  /*1d10*/  LDL R26, [R4+0x9c68] ;  /* 0x009c6800041a7983 */ /* 0x000f680000100800 */
[----:B------:R-:W5:Y:S04]  /*1d20*/  LDL R28, [R4+0x9c6c] ;  /* 0x009c6c00041c7983 */ /* 0x000f680000100800 */
[----:B--2---:R0:W-:Y:S04]  /*1d30*/  STL [R4], R5 ;  /* 0x0000000504007387 */ /* 0x0041e80000100800 */
[----:B---3--:R1:W-:Y:S04]  /*1d40*/  STL [R4+0x4], R13 ;  /* 0x0000040d04007387 */ /* 0x0083e80000100800 */
[----:B----4-:R2:W-:Y:S04]  /*1d50*/  STL [R4+0x8], R17 ;  /* 0x0000081104007387 */ /* 0x0105e80000100800 */
[----:B-----5:R3:W-:Y:S04]  /*1d60*/  STL [R4+0xc], R19 ;  /* 0x00000c1304007387 */ /* 0x0207e80000100800 */
[----:B------:R4:W-:Y:S04]  /*1d70*/  STL [R4+0x10], R23 ;  /* 0x0000101704007387 */ /* 0x0009e80000100800 */
[----:B0-----:R-:W5:Y:S04]  /*1d80*/  LDL R5, [R4+0x9c70] ;  /* 0x009c700004057983 */ /* 0x001f680000100800 */
[----:B-1----:R-:W5:Y:S04]  /*1d90*/  LDL R13, [R4+0x9c74] ;  /* 0x009c7400040d7983 */ /* 0x002f680000100800 */
[----:B--2---:R-:W2:Y:S04]  /*1da0*/  LDL R17, [R4+0x9c78] ;  /* 0x009c780004117983 */ /* 0x004ea80000100800 */
[----:B---3--:R-:W3:Y:S04]  /*1db0*/  LDL R19, [R4+0x9c7c] ;  /* 0x009c7c0004137983 */ /* 0x008ee80000100800 */
[----:B----4-:R-:W4:Y:S01]  /*1dc0*/  LDL R23, [R4+0x9c80] ;  /* 0x009c800004177983 */ /* 0x010f220000100800 */
[----:B------:R-:W-:-:S03]  /*1dd0*/  VIADD R3, R3, 0x10 ;  /* 0x0000001003037836 */ /* 0x000fc60000000000 */
[----:B------:R1:W-:Y:S04]  /*1de0*/  STL [R4+0x14], R27 ;  /* 0x0000141b04007387 */ /* 0x0003e80000100800 */
[----:B------:R1:W-:Y:S04]  /*1df0*/  STL [R4+0x18], R29 ;  /* 0x0000181d04007387 */ /* 0x0003e80000100800 */
[----:B------:R1:W-:Y:S04]  /*1e00*/  STL [R4+0x1c], R12 ;  /* 0x00001c0c04007387 */ /* 0x0003e80000100800 */
[----:B------:R1:W-:Y:S04]  /*1e10*/  STL [R4+0x20], R18 ;  /* 0x0000201204007387 */ /* 0x0003e80000100800 */
[----:B------:R1:W-:Y:S04]  /*1e20*/  STL [R4+0x24], R26 ;  /* 0x0000241a04007387 */ /* 0x0003e80000100800 */
[----:B------:R1:W-:Y:S01]  /*1e30*/  STL [R4+0x28], R28 ;  /* 0x0000281c04007387 */ /* 0x0003e20000100800 */
[----:B------:R-:W-:-:S03]  /*1e40*/  ISETP.NE.AND P5, PT, R3, R16, PT ;  /* 0x000000100300720c */ /* 0x000fc60003fa5270 */
[----:B-----5:R1:W-:Y:S04]  /*1e50*/  STL [R4+0x2c], R5 ;  /* 0x00002c0504007387 */ /* 0x0203e80000100800 */
[----:B------:R1:W-:Y:S04]  /*1e60*/  STL [R4+0x30], R13 ;  /* 0x0000300d04007387 */ /* 0x0003e80000100800 */
[----:B--2---:R1:W-:Y:S04]  /*1e70*/  STL [R4+0x34], R17 ;  /* 0x0000341104007387 */ /* 0x0043e80000100800 */
[----:B---3--:R1:W-:Y:S04]  /*1e80*/  STL [R4+0x38], R19 ;  /* 0x0000381304007387 */ /* 0x0083e80000100800 */
[----:B----4-:R1:W-:Y:S01]  /*1e90*/  STL [R4+0x3c], R23 ;  /* 0x00003c1704007387 */ /* 0x0103e20000100800 */
[----:B------:R-:W-:Y:S05]  /*1ea0*/  @P5 BRA `(.L_x_38) ;  /* 0xfffffffc00705947 */ /* 0x000fea000383ffff */
[----:B------:R-:W-:Y:S05]  /*1eb0*/  BSYNC.RECONVERGENT B2 ;  /* 0x0000000000027941 */ /* 0x000fea0003800200 */
.L_x_37:
[----:B-1----:R-:W-:-:S07]  /*1ec0*/  IMAD.MOV.U32 R4, RZ, RZ, R16 ;  /* 0x000000ffff047224 */ /* 0x002fce00078e0010 */
.L_x_36:
[----:B------:R-:W-:Y:S05]  /*1ed0*/  BSYNC.RECONVERGENT B1 ;  /* 0x0000000000017941 */ /* 0x000fea0003800200 */
.L_x_35:
[----:B------:R-:W-:Y:S01]  /*1ee0*/  LOP3.LUT P5, RZ, R8, 0xf, RZ, 0xc0, !PT ;  /* 0x0000000f08ff7812 */ /* 0x000fe200078ac0ff */
[----:B------:R-:W-:-:S12]  /*1ef0*/  BSSY.RECONVERGENT B1, `(.L_x_39) ;  /* 0x0000033000017945 */ /* 0x000fd80003800200 */
[----:B------:R-:W-:Y:S05]  /*1f00*/  @!P5 BRA `(.L_x_40) ;  /* 0x0000000000c4d947 */ /* 0x000fea0003800000 */
[----:B------:R-:W-:Y:S01]  /*1f10*/  BSSY.RECONVERGENT B2, `(.L_x_41) ;  /* 0x0000015000027945 */ /* 0x000fe20003800200 */
[----:B------:R-:W-:-:S03]  /*1f20*/  LOP3.LUT P5, RZ, R14, 0x7, RZ, 0xc0, !PT ;  /* 0x000000070eff7812 */ /* 0x000fc600078ac0ff */
[----:B------:R-:W-:Y:S10]  /*1f30*/  @!P2 BRA `(.L_x_42) ;  /* 0x000000000048a947 */ /* 0x000ff40003800000 */
[----:B0-----:R-:W-:-:S05]  /*1f40*/  IMAD R26, R4, 0x4, R1 ;  /* 0x00000004041a7824 */ /* 0x001fca00078e0201 */
[----:B-----5:R-:W2:Y:S04]  /*1f50*/  LDL R3, [R26+0x9c44] ;  /* 0x009c44001a037983 */ /* 0x020ea80000100800 */
[----:B------:R-:W3:Y:S04]  /*1f60*/  LDL R5, [R26+0x9c48] ;  /* 0x009c48001a057983 */ /* 0x000ee80000100800 */
[----:B------:R-:W4:Y:S04]  /*1f70*/  LDL R12, [R26+0x9c4c] ;  /* 0x009c4c001a0c7983 */ /* 0x000f280000100800 */
[----:B------:R-:W4:Y:S04]  /*1f80*/  LDL R13, [R26+0x9c50] ;  /* 0x009c50001a0d7983 */ /* 0x000f280000100800 */
[----:B------:R-:W4:Y:S04]  /*1f90*/  LDL R17, [R26+0x9c54] ;  /* 0x009c54001a117983 */ /* 0x000f280000100800 */
[----:B------:R-:W4:Y:S04]  /*1fa0*/  LDL R18, [R26+0x9c58] ;  /* 0x009c58001a127983 */ /* 0x000f280000100800 */
[----:B------:R-:W4:Y:S04]  /*1fb0*/  LDL R19, [R26+0x9c5c] ;  /* 0x009c5c001a137983 */ /* 0x000f280000100800 */
[----:B------:R-:W4:Y:S01]  /*1fc0*/  LDL R23, [R26+0x9c60] ;  /* 0x009c60001a177983 */ /* 0x000f220000100800 */
[----:B------:R-:W-:-:S03]  /*1fd0*/  VIADD R4, R4, 0x8 ;  /* 0x0000000804047836 */ /* 0x000fc60000000000 */
[----:B--2---:R1:W-:Y:S04]  /*1fe0*/  STL [R26], R3 ;  /* 0x000000031a007387 */ /* 0x0043e80000100800 */
[----:B---3--:R1:W-:Y:S04]  /*1ff0*/  STL [R26+0x4], R5 ;  /* 0x000004051a007387 */ /* 0x0083e80000100800 */
[----:B----4-:R1:W-:Y:S04]  /*2000*/  STL [R26+0x8], R12 ;  /* 0x0000080c1a007387 */ /* 0x0103e80000100800 */
[----:B------:R1:W-:Y:S04]  /*2010*/  STL [R26+0xc], R13 ;  /* 0x00000c0d1a007387 */ /* 0x0003e80000100800 */
[----:B------:R1:W-:Y:S04]  /*2020*/  STL [R26+0x10], R17 ;  /* 0x000010111a007387 */ /* 0x0003e80000100800 */
[----:B------:R1:W-:Y:S04]  /*2030*/  STL [R26+0x14], R18 ;  /* 0x000014121a007387 */ /* 0x0003e80000100800 */
[----:B------:R1:W-:Y:S04]  /*2040*/  STL [R26+0x18], R19 ;  /* 0x000018131a007387 */ /* 0x0003e80000100800 */
[----:B------:R1:W-:Y:S02]  /*2050*/  STL [R26+0x1c], R23 ;  /* 0x00001c171a007387 */ /* 0x0003e40000100800 */
.L_x_42:
[----:B------:R-:W-:Y:S05]  /*2060*/  BSYNC.RECONVERGENT B2 ;  /* 0x0000000000027941 */ /* 0x000fea0003800200 */
.L_x_41:
[----:B------:R-:W-:Y:S05]  /*2070*/  @!P5 BRA `(.L_x_40) ;  /* 0x000000000068d947 */ /* 0x000fea0003800000 */
[----:B------:R-:W-:Y:S01]  /*2080*/  BSSY.RECONVERGENT B2, `(.L_x_43) ;  /* 0x000000d000027945 */ /* 0x000fe20003800200 */
[----:B------:R-:W-:-:S03]  /*2090*/  ISETP.NE.AND P5, PT, R15, RZ, PT ;  /* 0x000000ff0f00720c */ /* 0x000fc60003fa5270 */
[----:B------:R-:W-:Y:S10]  /*20a0*/  @!P3 BRA `(.L_x_44) ;  /* 0x000000000028b947 */ /* 0x000ff40003800000 */
[----:B01----:R-:W-:-:S05]  /*20b0*/  IMAD R18, R4, 0x4, R1 ;  /* 0x0000000404127824 */ /* 0x003fca00078e0201 */
[----:B-----5:R-:W2:Y:S04]  /*20c0*/  LDL R3, [R18+0x9c44] ;  /* 0x009c440012037983 */ /* 0x020ea80000100800 */
[----:B------:R-:W3:Y:S04]  /*20d0*/  LDL R5, [R18+0x9c48] ;  /* 0x009c480012057983 */ /* 0x000ee80000100800 */
[----:B------:R-:W4:Y:S04]  /*20e0*/  LDL R12, [R18+0x9c4c] ;  /* 0x009c4c00120c7983 */ /* 0x000f280000100800 */
[----:B------:R-:W4:Y:S01]  /*20f0*/  LDL R13, [R18+0x9c50] ;  /* 0x009c5000120d7983 */ /* 0x000f220000100800 */
[----:B------:R-:W-:-:S03]  /*2100*/  VIADD R4, R4, 0x4 ;  /* 0x0000000404047836 */ /* 0x000fc60000000000 */
[----:B--2---:R2:W-:Y:S04]  /*2110*/  STL [R18], R3 ;  /* 0x0000000312007387 */ /* 0x0045e80000100800 */
[----:B---3--:R2:W-:Y:S04]  /*2120*/  STL [R18+0x4], R5 ;  /* 0x0000040512007387 */ /* 0x0085e80000100800 */
[----:B----4-:R2:W-:Y:S04]  /*2130*/  STL [R18+0x8], R12 ;  /* 0x0000080c12007387 */ /* 0x0105e80000100800 */
[----:B------:R2:W-:Y:S02]  /*2140*/  STL [R18+0xc], R13 ;  /* 0x00000c0d12007387 */ /* 0x0005e40000100800 */
.L_x_44:
[----:B------:R-:W-:Y:S05]  /*2150*/  BSYNC.RECONVERGENT B2 ;  /* 0x0000000000027941 */ /* 0x000fea0003800200 */
.L_x_43:
[----:B------:R-:W-:Y:S05]  /*2160*/  @!P5 BRA `(.L_x_40) ;  /* 0x00000000002cd947 */ /* 0x000fea0003800000 */
[----:B------:R-:W-:-:S05]  /*2170*/  IMAD R4, R4, 0x4, R1 ;  /* 0x0000000404047824 */ /* 0x000fca00078e0201 */
[----:B-12--5:R-:W2:Y:S01]  /*2180*/  LDL R3, [R4+0x9c44] ;  /* 0x009c440004037983 */ /* 0x026ea20000100800 */
[----:B------:R-:W-:-:S03]  /*2190*/  ISETP.NE.AND P5, PT, R15, 0x1, PT ;  /* 0x000000010f00780c */ /* 0x000fc60003fa5270 */
[----:B--2---:R3:W-:Y:S10]  /*21a0*/  STL [R4], R3 ;  /* 0x0000000304007387 */ /* 0x0047f40000100800 */
[----:B------:R-:W-:Y:S05]  /*21b0*/  @!P5 BRA `(.L_x_40) ;  /* 0x000000000018d947 */ /* 0x000fea0003800000 */
[----:B---3--:R-:W2:Y:S01]  /*21c0*/  LDL R3, [R4+0x9c48] ;  /* 0x009c480004037983 */ /* 0x008ea20000100800 */
[----:B------:R-:W-:-:S03]  /*21d0*/  ISETP.NE.AND P5, PT, R15, 0x2, PT ;  /* 0x000000020f00780c */ /* 0x000fc60003fa5270 */
[----:B--2---:R4:W-:Y:S10]  /*21e0*/  STL [R4+0x4], R3 ;  /* 0x0000040304007387 */ /* 0x0049f40000100800 */
[----:B------:R-:W-:Y:S05]  /*21f0*/  @!P5 BRA `(.L_x_40) ;  /* 0x000000000008d947 */ /* 0x000fea0003800000 */
[----:B----4-:R-:W2:Y:S04]  /*2200*/  LDL R3, [R4+0x9c4c] ;  /* 0x009c4c0004037983 */ /* 0x010ea80000100800 */
[----:B--2---:R1:W-:Y:S02]  /*2210*/  STL [R4+0x8], R3 ;  /* 0x0000080304007387 */ /* 0x0043e40000100800 */
.L_x_40:
[----:B------:R-:W-:Y:S05]  /*2220*/  BSYNC.RECONVERGENT B1 ;  /* 0x0000000000017941 */ /* 0x000fea0003800200 */
.L_x_39:
[----:B------:R-:W-:Y:S05]  /*2230*/  @P4 BRA `(.L_x_45) ;  /* 0xffffffec00884947 */ /* 0x000fea000383ffff */
.L_x_12:
[----:B------:R-:W-:Y:S05]  /*2240*/  BSYNC.RECONVERGENT B0 ;  /* 0x0000000000007941 */ /* 0x000fea0003800200 */
.L_x_11:
[----:B---3--:R-:W-:-:S05]  /*2250*/  SHF.R.S64 R0, RZ, 0x1e, R9 ;  /* 0x0000001eff007819 */ /* 0x008fca0000001009 */
[----:B------:R-:W-:-:S06]  /*2260*/  IMAD.IADD R0, R1, 0x1, R0 ;  /* 0x0000000101007824 */ /* 0x000fcc00078e0200 */
[----:B------:R-:W3:Y:S02]  /*2270*/  LDL R0, [R0] ;  /* 0x0000000000007983 */ /* 0x000ee40000100800 */
[----:B---3--:R-:W-:-:S13]  /*2280*/  ISETP.GE.AND P1, PT, R0, R21, PT ;  /* 0x000000150000720c */ /* 0x008fda0003f26270 */
[----:B-1--4-:R-:W1:Y:S01]  /*2290*/  @!P1 S2R R4, SR_CTAID.X ;  /* 0x0000000000049919 */ /* 0x012e620000002500 */
[----:B0-2---:R-:W1:Y:S01]  /*22a0*/  @!P1 LDC R5, c[0x0][0x360] ;  /* 0x0000d800ff059b82 */ /* 0x005e620000000800 */
[----:B------:R-:W-:Y:S01]  /*22b0*/  @!P1 IMAD.MOV.U32 R21, RZ, RZ, R0 ;  /* 0x000000ffff159224 */ /* 0x000fe200078e0000 */
[----:B------:R-:W1:Y:S06]  /*22c0*/  @!P1 S2R R6, SR_TID.X ;  /* 0x0000000000069919 */ /* 0x000e6c0000002100 */
[----:B-----5:R-:W0:Y:S01]  /*22d0*/  @!P1 LDC.64 R2, c[0x0][0x388] ;  /* 0x0000e200ff029b82 */ /* 0x020e220000000a00 */
[----:B-1----:R-:W-:-:S04]  /*22e0*/  @!P1 IMAD R5, R4, R5, R6 ;  /* 0x0000000504059224 */ /* 0x002fc800078e0206 */
[----:B0-----:R-:W-:-:S05]  /*22f0*/  @!P1 IMAD.WIDE R2, R5, 0x8, R2 ;  /* 0x0000000805029825 */ /* 0x001fca00078e0202 */
[----:B------:R0:W-:Y:S01]  /*2300*/  @!P1 STG.E.64 desc[UR4][R2.64], R24 ;  /* 0x0000001802009986 */ /* 0x0001e2000c101b04 */
[----:B------:R-:W-:Y:S05]  /*2310*/  @P0 BRA `(.L_x_46) ;  /* 0xffffffdc00840947 */ /* 0x000fea000383ffff */
[----:B------:R-:W-:Y:S05]  /*2320*/  EXIT ;  /* 0x000000000000794d */ /* 0x000fea0003800000 */
.L_x_47:
[----:B------:R-:W-:-:S00]  /*2330*/  BRA `(.L_x_47) ;  /* 0xfffffffc00fc7947 */ /* 0x000fc0000383ffff */
[----:B------:R-:W-:-:S00]  /*2340*/  NOP ;  /* 0x0000000000007918 */ /* 0x000fc00000000000 */
        /* <DEDUP_REMOVED lines=11> */
.L_x_48:


//--------------------- .nv.global.init           --------------------------
	.section	.nv.global.init,"aw",@progbits
	.align	4
.nv.global.init:
	.type		dictionary_size,@object
	.size		dictionary_size,(.L_1 - dictionary_size)
dictionary_size:
        /*0000*/ 	.byte	0x10, 0x27, 0x00, 0x00
.L_1:


//--------------------- .nv.shared.reserved.0     --------------------------
	.section	.nv.shared.reserved.0,"aw",@nobits
	.weak		__nv_reservedSMEM_offset_0_alias
	.size		__nv_reservedSMEM_offset_0_alias, 0, 64
	.other		__nv_reservedSMEM_offset_0_alias,@"STO_CUDA_RESERVED_SHARED STV_DEFAULT"
__nv_reservedSMEM_offset_0_alias:
	.zero		0
	.zero		64


//--------------------- .nv.global                --------------------------
	.section	.nv.global,"aw",@nobits
	.align	8
.nv.global:
	.type		dictionary,@object
	.size		dictionary,(.L_0 - dictionary)
dictionary:
	.zero		80000
.L_0:


//--------------------- .nv.constant0.suggest_corrections_kernel --------------------------
	.section	.nv.constant0.suggest_corrections_kernel,"a",@progbits
	.sectionflags	@""
	.align	4
.nv.constant0.suggest_corrections_kernel:
	.zero		916


//--------------------- SYMBOLS --------------------------

	.type		.nv.reservedSmem.offset0,@object
	.size		.nv.reservedSmem.offset0,0x4
